	.headerflags	@"EF_CUDA_TEXMODE_UNIFIED EF_CUDA_64BIT_ADDRESS EF_CUDA_ACCELERATORS EF_CUDA_SM90 EF_CUDA_VIRTUAL_SM(EF_CUDA_SM90)"
	.elftype	@"ET_EXEC"


//--------------------- .nv.info                  --------------------------
	.section	.nv.info,"",@"SHT_CUDA_INFO"
	.align	4


	//----- nvinfo : EIATTR_REGCOUNT
	.align		4
        /*0000*/ 	.byte	0x04, 0x2f
        /*0002*/ 	.short	(.L_1 - .L_0)
	.align		4
.L_0:
        /*0004*/ 	.word	index@(triton_poi_fused_max_pool2d_with_indices_12)
        /*0008*/ 	.word	0x00000049


	//----- nvinfo : EIATTR_MIN_STACK_SIZE
	.align		4
.L_1:
        /*000c*/ 	.byte	0x04, 0x12
        /*000e*/ 	.short	(.L_3 - .L_2)
	.align		4
.L_2:
        /*0010*/ 	.word	index@(triton_poi_fused_max_pool2d_with_indices_12)
        /*0014*/ 	.word	0x00000000


	//----- nvinfo : EIATTR_FRAME_SIZE
	.align		4
.L_3:
        /*0018*/ 	.byte	0x04, 0x11
        /*001a*/ 	.short	(.L_5 - .L_4)
	.align		4
.L_4:
        /*001c*/ 	.word	index@(triton_poi_fused_max_pool2d_with_indices_12)
        /*0020*/ 	.word	0x00000000


	//----- nvinfo : EIATTR_MIN_STACK_SIZE
	.align		4
.L_5:
        /*0024*/ 	.byte	0x04, 0x12
        /*0026*/ 	.short	(.L_7 - .L_6)
	.align		4
.L_6:
        /*0028*/ 	.word	index@(triton_poi_fused_max_pool2d_with_indices_12)
        /*002c*/ 	.word	0x00000000
.L_7:


//--------------------- .nv.info.triton_poi_fused_max_pool2d_with_indices_12 --------------------------
	.section	.nv.info.triton_poi_fused_max_pool2d_with_indices_12,"",@"SHT_CUDA_INFO"
	.sectionflags	@""
	.align	4


	//----- nvinfo : EIATTR_CUDA_API_VERSION
	.align		4
        /*0000*/ 	.byte	0x04, 0x37
        /*0002*/ 	.short	(.L_9 - .L_8)
.L_8:
        /*0004*/ 	.word	0x0000007c


	//----- nvinfo : EIATTR_KPARAM_INFO
	.align		4
.L_9:
        /*0008*/ 	.byte	0x04, 0x17
        /*000a*/ 	.short	(.L_11 - .L_10)
.L_10:
        /*000c*/ 	.word	0x00000000
        /*0010*/ 	.short	0x0004
        /*0012*/ 	.short	0x001c
        /*0014*/ 	.byte	0x00, 0xf0, 0x11, 0x00


	//----- nvinfo : EIATTR_KPARAM_INFO
	.align		4
.L_11:
        /*0018*/ 	.byte	0x04, 0x17
        /*001a*/ 	.short	(.L_13 - .L_12)
.L_12:
        /*001c*/ 	.word	0x00000000
        /*0020*/ 	.short	0x0003
        /*0022*/ 	.short	0x0018
        /*0024*/ 	.byte	0x00, 0xf0, 0x11, 0x00


	//----- nvinfo : EIATTR_KPARAM_INFO
	.align		4
.L_13:
        /*0028*/ 	.byte	0x04, 0x17
        /*002a*/ 	.short	(.L_15 - .L_14)
.L_14:
        /*002c*/ 	.word	0x00000000
        /*0030*/ 	.short	0x0002
        /*0032*/ 	.short	0x0010
        /*0034*/ 	.byte	0x00, 0xf4, 0x21, 0x00


	//----- nvinfo : EIATTR_KPARAM_INFO
	.align		4
.L_15:
        /*0038*/ 	.byte	0x04, 0x17
        /*003a*/ 	.short	(.L_17 - .L_16)
.L_16:
        /*003c*/ 	.word	0x00000000
        /*0040*/ 	.short	0x0001
        /*0042*/ 	.short	0x0008
        /*0044*/ 	.byte	0x00, 0xf4, 0x21, 0x00


	//----- nvinfo : EIATTR_KPARAM_INFO
	.align		4
.L_17:
        /*0048*/ 	.byte	0x04, 0x17
        /*004a*/ 	.short	(.L_19 - .L_18)
.L_18:
        /*004c*/ 	.word	0x00000000
        /*0050*/ 	.short	0x0000
        /*0052*/ 	.short	0x0000
        /*0054*/ 	.byte	0x00, 0xf4, 0x21, 0x00


	//----- nvinfo : EIATTR_SPARSE_MMA_MASK
	.align		4
.L_19:
        /*0058*/ 	.byte	0x03, 0x50
        /*005a*/ 	.short	0x0000


	//----- nvinfo : EIATTR_MAXREG_COUNT
	.align		4
        /*005c*/ 	.byte	0x03, 0x1b
        /*005e*/ 	.short	0x00ff


	//----- nvinfo : EIATTR_EXIT_INSTR_OFFSETS
	.align		4
        /*0060*/ 	.byte	0x04, 0x1c
        /*0062*/ 	.short	(.L_21 - .L_20)


	//   ....[0]....
.L_20:
        /*0064*/ 	.word	0x00002c70


	//   ....[1]....
        /*0068*/ 	.word	0x00002d20


	//----- nvinfo : EIATTR_REQNTID
	.align		4
.L_21:
        /*006c*/ 	.byte	0x04, 0x10
        /*006e*/ 	.short	(.L_23 - .L_22)
.L_22:
        /*0070*/ 	.word	0x00000100
        /*0074*/ 	.word	0x00000001
        /*0078*/ 	.word	0x00000001


	//----- nvinfo : EIATTR_CBANK_PARAM_SIZE
	.align		4
.L_23:
        /*007c*/ 	.byte	0x03, 0x19
        /*007e*/ 	.short	0x0020


	//----- nvinfo : EIATTR_PARAM_CBANK
	.align		4
        /*0080*/ 	.byte	0x04, 0x0a
        /*0082*/ 	.short	(.L_25 - .L_24)
	.align		4
.L_24:
        /*0084*/ 	.word	index@(.nv.constant0.triton_poi_fused_max_pool2d_with_indices_12)
        /*0088*/ 	.short	0x0210
        /*008a*/ 	.short	0x0020


	//----- nvinfo : EIATTR_SW_WAR
	.align		4
.L_25:
        /*008c*/ 	.byte	0x04, 0x36
        /*008e*/ 	.short	(.L_27 - .L_26)
.L_26:
        /*0090*/ 	.word	0x00000008
.L_27:


//--------------------- .nv.callgraph             --------------------------
	.section	.nv.callgraph,"",@"SHT_CUDA_CALLGRAPH"
	.align	4
	.sectionentsize	8
	.align		4
        /*0000*/ 	.word	0x00000000
	.align		4
        /*0004*/ 	.word	0xffffffff
	.align		4
        /*0008*/ 	.word	0x00000000
	.align		4
        /*000c*/ 	.word	0xfffffffe
	.align		4
        /*0010*/ 	.word	0x00000000
	.align		4
        /*0014*/ 	.word	0xfffffffd
	.align		4
        /*0018*/ 	.word	0x00000000
	.align		4
        /*001c*/ 	.word	0xfffffffc


//--------------------- .text.triton_poi_fused_max_pool2d_with_indices_12 --------------------------
	.section	.text.triton_poi_fused_max_pool2d_with_indices_12,"ax",@progbits
	.sectionflags	@"SHF_BARRIERS=1"
	.align	128
        .global         triton_poi_fused_max_pool2d_with_indices_12
        .type           triton_poi_fused_max_pool2d_with_indices_12,@function
        .size           triton_poi_fused_max_pool2d_with_indices_12,(.L_x_1 - triton_poi_fused_max_pool2d_with_indices_12)
        .other          triton_poi_fused_max_pool2d_with_indices_12,@"STO_CUDA_ENTRY STV_DEFAULT"
triton_poi_fused_max_pool2d_with_indices_12:
.text.triton_poi_fused_max_pool2d_with_indices_12:
[----:B------:R-:W0:Y:S01]  /*0000*/  LDC R1, c[0x0][0x28] ;  /* 0x00000a00ff017b82 */ /* 0x000e220000000800 */
[----:B------:R-:W1:Y:S07]  /*0010*/  S2R R3, SR_TID.X ;  /* 0x0000000000037919 */ /* 0x000e6e0000002100 */
[----:B------:R-:W2:Y:S01]  /*0020*/  LDC.64 R20, c[0x0][0x210] ;  /* 0x00008400ff147b82 */ /* 0x000ea20000000a00 */
[----:B------:R-:W-:Y:S02]  /*0030*/  CS2R R12, SRZ ;  /* 0x00000000000c7805 */ /* 0x000fe4000001ff00 */
[----:B------:R-:W-:Y:S01]  /*0040*/  CS2R R14, SRZ ;  /* 0x00000000000e7805 */ /* 0x000fe2000001ff00 */
[----:B------:R-:W3:Y:S01]  /*0050*/  S2R R2, SR_CTAID.Y ;  /* 0x0000000000027919 */ /* 0x000ee20000002600 */
[----:B------:R-:W-:-:S02]  /*0060*/  CS2R R8, SRZ ;  /* 0x0000000000087805 */ /* 0x000fc4000001ff00 */
[----:B------:R-:W-:Y:S01]  /*0070*/  CS2R R10, SRZ ;  /* 0x00000000000a7805 */ /* 0x000fe2000001ff00 */
[----:B------:R-:W-:Y:S01]  /*0080*/  ULDC.64 UR6, c[0x0][0x208] ;  /* 0x0000820000067ab9 */ /* 0x000fe20000000a00 */
[----:B------:R-:W4:Y:S01]  /*0090*/  S2R R4, SR_CTAID.X ;  /* 0x0000000000047919 */ /* 0x000f220000002500 */
[----:B------:R-:W-:Y:S01]  /*00a0*/  CS2R R6, SRZ ;  /* 0x0000000000067805 */ /* 0x000fe2000001ff00 */
[----:B------:R-:W5:Y:S01]  /*00b0*/  S2UR UR5, SR_CgaCtaId ;  /* 0x00000000000579c3 */ /* 0x000f620000008800 */
[----:B------:R-:W-:Y:S01]  /*00c0*/  UMOV UR4, 0x400 ;  /* 0x0000040000047882 */ /* 0x000fe20000000000 */
[----:B------:R-:W-:Y:S01]  /*00d0*/  ULDC.64 UR8, c[0x0][0x218] ;  /* 0x0000860000087ab9 */ /* 0x000fe20000000a00 */
[----:B-1----:R-:W-:Y:S01]  /*00e0*/  SHF.R.U32.HI R5, RZ, 0x2, R3 ;  /* 0x00000002ff057819 */ /* 0x002fe20000011603 */
[----:B------:R-:W-:Y:S02]  /*00f0*/  IMAD.SHL.U32 R23, R3, 0x10, RZ ;  /* 0x0000001003177824 */ /* 0x000fe400078e00ff */
[----:B---3--:R-:W-:Y:S01]  /*0100*/  IMAD.SHL.U32 R2, R2, 0x40, RZ ;  /* 0x0000004002027824 */ /* 0x008fe200078e00ff */
[----:B------:R-:W-:-:S04]  /*0110*/  SGXT.U32 R5, R5, 0x6 ;  /* 0x000000060505781a */ /* 0x000fc80000000000 */
[----:B------:R-:W-:-:S05]  /*0120*/  LOP3.LUT R22, R2, R5, RZ, 0xfc, !PT ;  /* 0x0000000502167212 */ /* 0x000fca00078efcff */
[----:B------:R-:W-:-:S05]  /*0130*/  IMAD.HI R0, R22, 0x55555556, RZ ;  /* 0x5555555616007827 */ /* 0x000fca00078e02ff */
[----:B------:R-:W-:Y:S01]  /*0140*/  LEA.HI R5, R0, R0, RZ, 0x1 ;  /* 0x0000000000057211 */ /* 0x000fe200078f08ff */
[----:B----4-:R-:W-:-:S04]  /*0150*/  IMAD.SHL.U32 R0, R4, 0x40, RZ ;  /* 0x0000004004007824 */ /* 0x010fc800078e00ff */
[----:B------:R-:W-:Y:S01]  /*0160*/  IMAD R4, R5, -0x3, R22 ;  /* 0xfffffffd05047824 */ /* 0x000fe200078e0216 */
[----:B------:R-:W-:-:S03]  /*0170*/  LOP3.LUT R23, R0, 0x30, R23, 0xf8, !PT ;  /* 0x0000003000177812 */ /* 0x000fc600078ef817 */
[----:B------:R-:W-:Y:S01]  /*0180*/  IMAD R4, R5, 0x6, R4 ;  /* 0x0000000605047824 */ /* 0x000fe200078e0204 */
[----:B------:R-:W-:-:S03]  /*0190*/  ISETP.GE.AND P0, PT, R23, 0x80, PT ;  /* 0x000000801700780c */ /* 0x000fc60003f06270 */
[----:B------:R-:W-:Y:S01]  /*01a0*/  IMAD.SHL.U32 R29, R4, 0x100, RZ ;  /* 0x00000100041d7824 */ /* 0x000fe200078e00ff */
[----:B------:R-:W-:-:S03]  /*01b0*/  ISETP.LT.AND P0, PT, R22, 0x24, !P0 ;  /* 0x000000241600780c */ /* 0x000fc60004701270 */
[----:B------:R-:W-:Y:S02]  /*01c0*/  VIADD R27, R29, 0x80 ;  /* 0x000000801d1b7836 */ /* 0x000fe40000000000 */
[C---:B------:R-:W-:Y:S02]  /*01d0*/  IMAD.IADD R17, R23.reuse, 0x1, R29 ;  /* 0x0000000117117824 */ /* 0x040fe400078e021d */
[----:B------:R-:W-:Y:S02]  /*01e0*/  IMAD.IADD R19, R23, 0x1, R27 ;  /* 0x0000000117137824 */ /* 0x000fe400078e021b */
[----:B--2---:R-:W-:-:S04]  /*01f0*/  IMAD.WIDE R16, R17, 0x4, R20 ;  /* 0x0000000411107825 */ /* 0x004fc800078e0214 */
[----:B------:R-:W-:Y:S01]  /*0200*/  IMAD.WIDE R18, R19, 0x4, R20 ;  /* 0x0000000413127825 */ /* 0x000fe200078e0214 */
[----:B------:R1:W2:Y:S04]  /*0210*/  @P0 LDG.E.EL.128 R12, desc[UR6][R16.64] ;  /* 0x00000006100c0981 */ /* 0x0002a8000c2e1d00 */
[----:B------:R3:W2:Y:S01]  /*0220*/  @P0 LDG.E.EL.128 R8, desc[UR6][R18.64] ;  /* 0x0000000612080981 */ /* 0x0006a2000c2e1d00 */
[----:B------:R-:W-:Y:S01]  /*0230*/  VIADD R31, R29, 0x300 ;  /* 0x000003001d1f7836 */ /* 0x000fe20000000000 */
[----:B------:R-:W-:-:S03]  /*0240*/  CS2R R4, SRZ ;  /* 0x0000000000047805 */ /* 0x000fc6000001ff00 */
[----:B------:R-:W-:-:S04]  /*0250*/  IMAD.IADD R25, R23, 0x1, R31 ;  /* 0x0000000117197824 */ /* 0x000fc800078e021f */
[----:B------:R-:W-:-:S05]  /*0260*/  IMAD.WIDE R24, R25, 0x4, R20 ;  /* 0x0000000419187825 */ /* 0x000fca00078e0214 */
[----:B------:R-:W4:Y:S01]  /*0270*/  @P0 LDG.E.EL.128 R4, desc[UR6][R24.64] ;  /* 0x0000000618040981 */ /* 0x000f22000c2e1d00 */
[----:B------:R-:W-:-:S05]  /*0280*/  LOP3.LUT R28, R23, 0x4, RZ, 0xfc, !PT ;  /* 0x00000004171c7812 */ /* 0x000fca00078efcff */
[C---:B-1----:R-:W-:Y:S02]  /*0290*/  IMAD.IADD R17, R28.reuse, 0x1, R29 ;  /* 0x000000011c117824 */ /* 0x042fe400078e021d */
[----:B---3--:R-:W-:Y:S02]  /*02a0*/  IMAD.IADD R19, R28, 0x1, R27 ;  /* 0x000000011c137824 */ /* 0x008fe400078e021b */
[----:B------:R-:W-:-:S04]  /*02b0*/  IMAD.WIDE R16, R17, 0x4, R20 ;  /* 0x0000000411107825 */ /* 0x000fc800078e0214 */
[----:B------:R-:W-:Y:S01]  /*02c0*/  IMAD.WIDE R18, R19, 0x4, R20 ;  /* 0x0000000413127825 */ /* 0x000fe200078e0214 */
[----:B--2---:R-:W-:Y:S02]  /*02d0*/  FSETP.GT.AND P6, PT, R11, R15, PT ;  /* 0x0000000f0b00720b */ /* 0x004fe40003fc4000 */
[C---:B------:R-:W-:Y:S02]  /*02e0*/  FSETP.GT.AND P5, PT, R10.reuse, R14, PT ;  /* 0x0000000e0a00720b */ /* 0x040fe40003fa4000 */
[----:B------:R-:W-:Y:S02]  /*02f0*/  FSETP.GT.AND P4, PT, R9, R13, PT ;  /* 0x0000000d0900720b */ /* 0x000fe40003f84000 */
[----:B------:R-:W-:Y:S02]  /*0300*/  FSETP.NAN.AND P2, PT, R11, R11, PT ;  /* 0x0000000b0b00720b */ /* 0x000fe40003f48000 */
[----:B------:R-:W-:Y:S02]  /*0310*/  FSETP.NAN.AND P1, PT, R10, R10, PT ;  /* 0x0000000a0a00720b */ /* 0x000fe40003f28000 */
[----:B------:R-:W-:-:S02]  /*0320*/  FSETP.GT.AND P3, PT, R8, R12, PT ;  /* 0x0000000c0800720b */ /* 0x000fc40003f64000 */
[----:B------:R-:W-:Y:S02]  /*0330*/  LOP3.LUT R30, R23, 0x8, RZ, 0xfc, !PT ;  /* 0x00000008171e7812 */ /* 0x000fe400078efcff */
[----:B------:R-:W-:Y:S02]  /*0340*/  @!P6 SEL R11, R11, R15, P2 ;  /* 0x0000000f0b0be207 */ /* 0x000fe40001000000 */
[----:B------:R-:W-:Y:S02]  /*0350*/  @!P5 SEL R10, R10, R14, P1 ;  /* 0x0000000e0a0ad207 */ /* 0x000fe40000800000 */
[----:B------:R-:W-:Y:S02]  /*0360*/  CS2R R14, SRZ ;  /* 0x00000000000e7805 */ /* 0x000fe4000001ff00 */
[----:B------:R-:W-:Y:S02]  /*0370*/  FSETP.NAN.AND P1, PT, R9, R9, PT ;  /* 0x000000090900720b */ /* 0x000fe40003f28000 */
[----:B----4-:R-:W-:-:S02]  /*0380*/  FSETP.GEU.AND P2, PT, R11, R7, PT ;  /* 0x000000070b00720b */ /* 0x010fc40003f4e000 */
[----:B------:R-:W-:Y:S02]  /*0390*/  @!P4 SEL R9, R9, R13, P1 ;  /* 0x0000000d0909c207 */ /* 0x000fe40000800000 */
[C---:B------:R-:W-:Y:S02]  /*03a0*/  FSETP.NAN.AND P1, PT, R8.reuse, R8, PT ;  /* 0x000000080800720b */ /* 0x040fe40003f28000 */
[----:B------:R-:W-:Y:S02]  /*03b0*/  P2R R38, PR, RZ, 0x4 ;  /* 0x00000004ff267803 */ /* 0x000fe40000000000 */
[----:B------:R-:W-:Y:S02]  /*03c0*/  @!P3 SEL R8, R8, R12, P1 ;  /* 0x0000000c0808b207 */ /* 0x000fe40000800000 */
[----:B------:R-:W-:Y:S02]  /*03d0*/  CS2R R12, SRZ ;  /* 0x00000000000c7805 */ /* 0x000fe4000001ff00 */
[----:B------:R-:W-:-:S02]  /*03e0*/  FSETP.NAN.AND P1, PT, R7, R7, PT ;  /* 0x000000070700720b */ /* 0x000fc40003f28000 */
[----:B------:R-:W-:Y:S02]  /*03f0*/  LOP3.LUT R36, R23, 0xc, RZ, 0xfc, !PT ;  /* 0x0000000c17247812 */ /* 0x000fe400078efcff */
[----:B------:R-:W-:Y:S01]  /*0400*/  @P2 SEL R7, R7, R11, P1 ;  /* 0x0000000b07072207 */ /* 0x000fe20000800000 */
[----:B------:R1:W2:Y:S01]  /*0410*/  @P0 LDG.E.EL.128 R12, desc[UR6][R16.64] ;  /* 0x00000006100c0981 */ /* 0x0002a2000c2e1d00 */
[-C--:B------:R-:W-:Y:S02]  /*0420*/  FSETP.GEU.AND P2, PT, R10, R6.reuse, PT ;  /* 0x000000060a00720b */ /* 0x080fe40003f4e000 */
[----:B------:R-:W-:Y:S02]  /*0430*/  FSETP.NAN.AND P1, PT, R6, R6, PT ;  /* 0x000000060600720b */ /* 0x000fe40003f28000 */
[----:B------:R-:W-:Y:S02]  /*0440*/  P2R R42, PR, RZ, 0x4 ;  /* 0x00000004ff2a7803 */ /* 0x000fe40000000000 */
[----:B------:R-:W-:-:S02]  /*0450*/  P2R R39, PR, RZ, 0x8 ;  /* 0x00000008ff277803 */ /* 0x000fc40000000000 */
[----:B------:R-:W-:Y:S02]  /*0460*/  P2R R40, PR, RZ, 0x10 ;  /* 0x00000010ff287803 */ /* 0x000fe40000000000 */
[----:B------:R-:W-:Y:S02]  /*0470*/  P2R R41, PR, RZ, 0x20 ;  /* 0x00000020ff297803 */ /* 0x000fe40000000000 */
[----:B------:R-:W-:Y:S02]  /*0480*/  P2R R37, PR, RZ, 0x40 ;  /* 0x00000040ff257803 */ /* 0x000fe40000000000 */
[----:B------:R-:W-:Y:S02]  /*0490*/  @P2 SEL R6, R6, R10, P1 ;  /* 0x0000000a06062207 */ /* 0x000fe40000800000 */
[----:B------:R-:W-:Y:S02]  /*04a0*/  CS2R R10, SRZ ;  /* 0x00000000000a7805 */ /* 0x000fe4000001ff00 */
[----:B------:R-:W-:-:S02]  /*04b0*/  FSETP.GEU.AND P2, PT, R9, R5, PT ;  /* 0x000000050900720b */ /* 0x000fc40003f4e000 */
[----:B------:R-:W-:Y:S02]  /*04c0*/  FSETP.NAN.AND P1, PT, R5, R5, PT ;  /* 0x000000050500720b */ /* 0x000fe40003f28000 */
[----:B------:R-:W-:-:S09]  /*04d0*/  P2R R43, PR, RZ, 0x4 ;  /* 0x00000004ff2b7803 */ /* 0x000fd20000000000 */
[----:B------:R-:W-:Y:S02]  /*04e0*/  @P2 SEL R5, R5, R9, P1 ;  /* 0x0000000905052207 */ /* 0x000fe40000800000 */
[-C--:B------:R-:W-:Y:S02]  /*04f0*/  FSETP.GEU.AND P2, PT, R8, R4.reuse, PT ;  /* 0x000000040800720b */ /* 0x080fe40003f4e000 */
[----:B------:R-:W-:Y:S02]  /*0500*/  FSETP.NAN.AND P1, PT, R4, R4, PT ;  /* 0x000000040400720b */ /* 0x000fe40003f28000 */
[----:B------:R-:W-:-:S09]  /*0510*/  P2R R44, PR, RZ, 0x4 ;  /* 0x00000004ff2c7803 */ /* 0x000fd20000000000 */
[----:B------:R-:W-:Y:S02]  /*0520*/  @P2 SEL R4, R4, R8, P1 ;  /* 0x0000000804042207 */ /* 0x000fe40000800000 */
[----:B------:R-:W-:-:S06]  /*0530*/  CS2R R8, SRZ ;  /* 0x0000000000087805 */ /* 0x000fcc000001ff00 */
[----:B------:R-:W2:Y:S01]  /*0540*/  @P0 LDG.E.EL.128 R8, desc[UR6][R18.64] ;  /* 0x0000000612080981 */ /* 0x000ea2000c2e1d00 */
[----:B-1----:R-:W-:-:S04]  /*0550*/  IMAD.IADD R17, R28, 0x1, R31 ;  /* 0x000000011c117824 */ /* 0x002fc800078e021f */
[----:B------:R-:W-:Y:S01]  /*0560*/  IMAD.WIDE R16, R17, 0x4, R20 ;  /* 0x0000000411107825 */ /* 0x000fe200078e0214 */
[C---:B--2---:R-:W-:Y:S02]  /*0570*/  FSETP.GT.AND P2, PT, R11.reuse, R15, PT ;  /* 0x0000000f0b00720b */ /* 0x044fe40003f44000 */
[----:B------:R-:W-:Y:S02]  /*0580*/  FSETP.NAN.AND P1, PT, R11, R11, PT ;  /* 0x0000000b0b00720b */ /* 0x000fe40003f28000 */
[----:B------:R-:W-:-:S09]  /*0590*/  P2R R45, PR, RZ, 0x4 ;  /* 0x00000004ff2d7803 */ /* 0x000fd20000000000 */
[----:B------:R-:W-:Y:S02]  /*05a0*/  @!P2 SEL R11, R11, R15, P1 ;  /* 0x0000000f0b0ba207 */ /* 0x000fe40000800000 */
[C---:B------:R-:W-:Y:S02]  /*05b0*/  FSETP.GT.AND P2, PT, R10.reuse, R14, PT ;  /* 0x0000000e0a00720b */ /* 0x040fe40003f44000 */
        /* <DEDUP_REMOVED lines=9> */
[----:B------:R-:W-:-:S09]  /*0650*/  CS2R R14, SRZ ;  /* 0x00000000000e7805 */ /* 0x000fd2000001ff00 */
[----:B------:R-:W-:Y:S02]  /*0660*/  @!P2 SEL R8, R8, R12, P1 ;  /* 0x0000000c0808a207 */ /* 0x000fe40000800000 */
[----:B------:R-:W-:-:S06]  /*0670*/  CS2R R12, SRZ ;  /* 0x00000000000c7805 */ /* 0x000fcc000001ff00 */
[----:B------:R1:W2:Y:S01]  /*0680*/  @P0 LDG.E.EL.128 R12, desc[UR6][R16.64] ;  /* 0x00000006100c0981 */ /* 0x0002a2000c2e1d00 */
[----:B------:R-:W-:Y:S01]  /*0690*/  P2R R48, PR, RZ, 0x4 ;  /* 0x00000004ff307803 */ /* 0x000fe20000000000 */
[C---:B------:R-:W-:Y:S02]  /*06a0*/  IMAD.IADD R25, R30.reuse, 0x1, R29 ;  /* 0x000000011e197824 */ /* 0x040fe400078e021d */
[----:B------:R-:W-:Y:S01]  /*06b0*/  IMAD.IADD R33, R30, 0x1, R27 ;  /* 0x000000011e217824 */ /* 0x000fe200078e021b */
[----:B------:R-:W-:Y:S01]  /*06c0*/  CS2R R18, SRZ ;  /* 0x0000000000127805 */ /* 0x000fe2000001ff00 */
[----:B------:R-:W-:Y:S01]  /*06d0*/  IMAD.WIDE R24, R25, 0x4, R20 ;  /* 0x0000000419187825 */ /* 0x000fe200078e0214 */
[----:B-1----:R-:W-:-:S03]  /*06e0*/  CS2R R16, SRZ ;  /* 0x0000000000107805 */ /* 0x002fc6000001ff00 */
[----:B------:R-:W-:-:S05]  /*06f0*/  IMAD.WIDE R32, R33, 0x4, R20 ;  /* 0x0000000421207825 */ /* 0x000fca00078e0214 */
[----:B------:R-:W3:Y:S01]  /*0700*/  @P0 LDG.E.EL.128 R16, desc[UR6][R32.64] ;  /* 0x0000000620100981 */ /* 0x000ee2000c2e1d00 */
[-C--:B--2---:R-:W-:Y:S02]  /*0710*/  FSETP.GEU.AND P2, PT, R11, R15.reuse, PT ;  /* 0x0000000f0b00720b */ /* 0x084fe40003f4e000 */
[----:B------:R-:W-:Y:S02]  /*0720*/  FSETP.NAN.AND P1, PT, R15, R15, PT ;  /* 0x0000000f0f00720b */ /* 0x000fe40003f28000 */
[----:B------:R-:W-:-:S09]  /*0730*/  P2R R49, PR, RZ, 0x4 ;  /* 0x00000004ff317803 */ /* 0x000fd20000000000 */
[----:B------:R-:W-:Y:S02]  /*0740*/  @P2 SEL R15, R15, R11, P1 ;  /* 0x0000000b0f0f2207 */ /* 0x000fe40000800000 */
[-C--:B------:R-:W-:Y:S02]  /*0750*/  FSETP.GEU.AND P2, PT, R10, R14.reuse, PT ;  /* 0x0000000e0a00720b */ /* 0x080fe40003f4e000 */
        /* <DEDUP_REMOVED lines=9> */
[----:B------:R-:W-:-:S09]  /*07f0*/  CS2R R10, SRZ ;  /* 0x00000000000a7805 */ /* 0x000fd2000001ff00 */
[----:B------:R-:W-:Y:S02]  /*0800*/  @P2 SEL R12, R12, R8, P1 ;  /* 0x000000080c0c2207 */ /* 0x000fe40000800000 */
[----:B------:R-:W-:-:S06]  /*0810*/  CS2R R8, SRZ ;  /* 0x0000000000087805 */ /* 0x000fcc000001ff00 */
[----:B------:R1:W2:Y:S01]  /*0820*/  @P0 LDG.E.EL.128 R8, desc[UR6][R24.64] ;  /* 0x0000000618080981 */ /* 0x0002a2000c2e1d00 */
[----:B------:R-:W-:Y:S02]  /*0830*/  P2R R52, PR, RZ, 0x4 ;  /* 0x00000004ff347803 */ /* 0x000fe40000000000 */
[----:B---3--:R-:W-:Y:S01]  /*0840*/  FSETP.NAN.AND P1, PT, R19, R19, PT ;  /* 0x000000131300720b */ /* 0x008fe20003f28000 */
[----:B-1----:R-:W-:-:S04]  /*0850*/  IMAD.IADD R25, R30, 0x1, R31 ;  /* 0x000000011e197824 */ /* 0x002fc800078e021f */
[----:B------:R-:W-:Y:S01]  /*0860*/  IMAD.WIDE R24, R25, 0x4, R20 ;  /* 0x0000000419187825 */ /* 0x000fe200078e0214 */
[----:B--2---:R-:W-:-:S04]  /*0870*/  FSETP.GT.AND P2, PT, R19, R11, PT ;  /* 0x0000000b1300720b */ /* 0x004fc80003f44000 */
        /* <DEDUP_REMOVED lines=64> */
[----:B------:R-:W-:-:S04]  /*0c80*/  VIADD R29, R29, 0x380 ;  /* 0x000003801d1d7836 */ /* 0x000fc80000000000 */
[----:B-1----:R-:W-:-:S04]  /*0c90*/  IMAD.IADD R33, R23, 0x1, R29 ;  /* 0x0000000117217824 */ /* 0x002fc800078e021d */
[----:B------:R-:W-:Y:S01]  /*0ca0*/  IMAD.WIDE R32, R33, 0x4, R20 ;  /* 0x0000000421207825 */ /* 0x000fe200078e0214 */
        /* <DEDUP_REMOVED lines=18> */
[----:B------:R-:W-:Y:S01]  /*0dd0*/  P2R R58, PR, RZ, 0x4 ;  /* 0x00000004ff3a7803 */ /* 0x000fe20000000000 */
        /* <DEDUP_REMOVED lines=11> */
[----:B------:R-:W-:-:S11]  /*0e90*/  FSETP.NAN.AND P2, PT, R26, R26, PT ;  /* 0x0000001a1a00720b */ /* 0x000fd60003f48000 */
[----:B------:R-:W-:Y:S02]  /*0ea0*/  @P1 SEL R26, R26, R6, P2 ;  /* 0x000000061a1a1207 */ /* 0x000fe40001000000 */
[-C--:B------:R-:W-:Y:S02]  /*0eb0*/  FSETP.GEU.AND P2, PT, R7, R27.reuse, PT ;  /* 0x0000001b0700720b */ /* 0x080fe40003f4e000 */
[----:B------:R-:W-:Y:S02]  /*0ec0*/  FSETP.NAN.AND P3, PT, R27, R27, PT ;  /* 0x0000001b1b00720b */ /* 0x000fe40003f68000 */
[----:B------:R-:W-:Y:S02]  /*0ed0*/  P2R R66, PR, RZ, 0x2 ;  /* 0x00000002ff427803 */ /* 0x000fe40000000000 */
[----:B------:R-:W-:Y:S02]  /*0ee0*/  ISETP.NE.AND P1, PT, R4, RZ, PT ;  /* 0x000000ff0400720c */ /* 0x000fe40003f25270 */
[----:B------:R-:W-:-:S05]  /*0ef0*/  CS2R R4, SRZ ;  /* 0x0000000000047805 */ /* 0x000fca000001ff00 */
[----:B------:R-:W-:Y:S02]  /*0f00*/  @P2 SEL R27, R27, R7, P3 ;  /* 0x000000071b1b2207 */ /* 0x000fe40001800000 */
[----:B------:R-:W-:-:S06]  /*0f10*/  CS2R R6, SRZ ;  /* 0x0000000000067805 */ /* 0x000fcc000001ff00 */
[----:B------:R-:W2:Y:S01]  /*0f20*/  @P0 LDG.E.EL.128 R4, desc[UR6][R32.64] ;  /* 0x0000000620040981 */ /* 0x000ea2000c2e1d00 */
[----:B------:R-:W-:Y:S02]  /*0f30*/  P2R R67, PR, RZ, 0x2 ;  /* 0x00000002ff437803 */ /* 0x000fe40000000000 */
[----:B------:R-:W-:-:S04]  /*0f40*/  ISETP.NE.AND P1, PT, R31, RZ, PT ;  /* 0x000000ff1f00720c */ /* 0x000fc80003f25270 */
        /* <DEDUP_REMOVED lines=55> */
[-C--:B--2---:R-:W-:Y:S02]  /*12c0*/  FSETP.GEU.AND P3, PT, R12, R4.reuse, PT ;  /* 0x000000040c00720b */ /* 0x084fe40003f6e000 */
[----:B------:R-:W-:-:S11]  /*12d0*/  FSETP.NAN.AND P4, PT, R4, R4, PT ;  /* 0x000000040400720b */ /* 0x000fd60003f88000 */
[----:B------:R-:W-:Y:S02]  /*12e0*/  @P3 SEL R4, R4, R12, P4 ;  /* 0x0000000c04043207 */ /* 0x000fe40002000000 */
[-C--:B------:R-:W-:Y:S02]  /*12f0*/  FSETP.GEU.AND P4, PT, R13, R5.reuse, PT ;  /* 0x000000050d00720b */ /* 0x080fe40003f8e000 */
        /* <DEDUP_REMOVED lines=8> */
[----:B------:R-:W-:-:S04]  /*1380*/  ISETP.NE.AND P1, PT, R37, RZ, PT ;  /* 0x000000ff2500720c */ /* 0x000fc80003f25270 */
[----:B------:R-:W-:Y:S02]  /*1390*/  SEL R12, RZ, 0x1, !P1 ;  /* 0x00000001ff0c7807 */ /* 0x000fe40004800000 */
        /* <DEDUP_REMOVED lines=31> */
[----:B------:R-:W-:Y:S02]  /*1590*/  SEL R40, R28, 0x2, P1 ;  /* 0x000000021c287807 */ /* 0x000fe40000800000 */
        /* <DEDUP_REMOVED lines=22> */
[----:B------:R-:W-:Y:S02]  /*1700*/  ISETP.NE.AND P1, PT, R67, RZ, PT ;  /* 0x000000ff4300720c */ /* 0x000fe40003f25270 */
[----:B------:R-:W-:Y:S02]  /*1710*/  SEL R42, R40, 0x3, P2 ;  /* 0x00000003282a7807 */ /* 0x000fe40001000000 */
[----:B------:R-:W-:Y:S02]  /*1720*/  SEL R41, R15, 0x3, P1 ;  /* 0x000000030f297807 */ /* 0x000fe40000800000 */
[----:B------:R-:W-:Y:S01]  /*1730*/  ISETP.NE.AND P2, PT, R35, RZ, PT ;  /* 0x000000ff2300720c */ /* 0x000fe20003f45270 */
[----:B------:R-:W-:Y:S01]  /*1740*/  IMAD.IADD R49, R36, 0x1, R29 ;  /* 0x0000000124317824 */ /* 0x000fe200078e021d */
[----:B------:R-:W-:-:S02]  /*1750*/  ISETP.NE.AND P1, PT, R66, RZ, PT ;  /* 0x000000ff4200720c */ /* 0x000fc40003f25270 */
[----:B------:R-:W-:Y:S01]  /*1760*/  SEL R35, R13, 0x3, P3 ;  /* 0x000000030d237807 */ /* 0x000fe20001800000 */
[----:B------:R-:W-:Y:S01]  /*1770*/  IMAD.IADD R13, R30, 0x1, R29 ;  /* 0x000000011e0d7824 */ /* 0x000fe200078e021d */
[----:B------:R-:W-:Y:S01]  /*1780*/  SEL R15, R28, 0x3, P1 ;  /* 0x000000031c0f7807 */ /* 0x000fe20000800000 */
[----:B------:R-:W-:Y:S01]  /*1790*/  IMAD R40, R22, 0x80, R23 ;  /* 0x0000008016287824 */ /* 0x000fe200078e0217 */
[----:B------:R-:W-:Y:S01]  /*17a0*/  CS2R R22, SRZ ;  /* 0x0000000000167805 */ /* 0x000fe2000001ff00 */
[----:B------:R-:W-:-:S04]  /*17b0*/  IMAD.WIDE R28, R13, 0x4, R20 ;  /* 0x000000040d1c7825 */ /* 0x000fc800078e0214 */
[----:B------:R-:W-:Y:S01]  /*17c0*/  IMAD.WIDE R48, R49, 0x4, R20 ;  /* 0x0000000431307825 */ /* 0x000fe200078e0214 */
[----:B------:R-:W-:-:S06]  /*17d0*/  CS2R R20, SRZ ;  /* 0x0000000000147805 */ /* 0x000fcc000001ff00 */
[----:B------:R1:W2:Y:S01]  /*17e0*/  @P0 LDG.E.EL.128 R20, desc[UR6][R28.64] ;  /* 0x000000061c140981 */ /* 0x0002a2000c2e1d00 */
[----:B------:R-:W-:Y:S02]  /*17f0*/  SEL R46, R43, 0x3, P4 ;  /* 0x000000032b2e7807 */ /* 0x000fe40002000000 */
[----:B------:R-:W-:Y:S02]  /*1800*/  SEL R43, R44, 0x3, P5 ;  /* 0x000000032c2b7807 */ /* 0x000fe40002800000 */
[----:B------:R-:W-:Y:S02]  /*1810*/  SEL R12, R12, 0x3, P6 ;  /* 0x000000030c0c7807 */ /* 0x000fe40003000000 */
[----:B------:R-:W-:Y:S02]  /*1820*/  PRMT R41, R14, 0x3340, R41 ;  /* 0x000033400e297816 */ /* 0x000fe40000000029 */
[----:B------:R-:W-:Y:S02]  /*1830*/  PRMT R42, R15, 0x3340, R42 ;  /* 0x000033400f2a7816 */ /* 0x000fe4000000002a */
[----:B------:R-:W-:-:S02]  /*1840*/  CS2R R14, SRZ ;  /* 0x00000000000e7805 */ /* 0x000fc4000001ff00 */
[----:B------:R-:W-:Y:S02]  /*1850*/  PRMT R43, R43, 0x3340, R12 ;  /* 0x000033402b2b7816 */ /* 0x000fe4000000000c */
[----:B------:R-:W-:-:S06]  /*1860*/  CS2R R12, SRZ ;  /* 0x00000000000c7805 */ /* 0x000fcc000001ff00 */
[----:B------:R3:W4:Y:S01]  /*1870*/  @P0 LDG.E.EL.128 R12, desc[UR6][R48.64] ;  /* 0x00000006300c0981 */ /* 0x000722000c2e1d00 */
[----:B------:R-:W-:Y:S02]  /*1880*/  PRMT R46, R35, 0x3340, R46 ;  /* 0x00003340232e7816 */ /* 0x000fe4000000002e */
[----:B------:R-:W-:Y:S02]  /*1890*/  SHF.R.U32.HI R35, RZ, 0x6, R3 ;  /* 0x00000006ff237819 */ /* 0x000fe40000011603 */
[----:B------:R-:W-:Y:S01]  /*18a0*/  ISETP.NE.AND P3, PT, R62, RZ, PT ;  /* 0x000000ff3e00720c */ /* 0x000fe20003f65270 */
[----:B-1----:R-:W-:Y:S01]  /*18b0*/  IMAD.SHL.U32 R29, R3, 0x40, RZ ;  /* 0x00000040031d7824 */ /* 0x002fe200078e00ff */
[----:B------:R-:W-:Y:S02]  /*18c0*/  LOP3.LUT R28, R2, 0x3, R35, 0xf8, !PT ;  /* 0x00000003021c7812 */ /* 0x000fe400078ef823 */
[----:B------:R-:W-:Y:S01]  /*18d0*/  SEL R51, R34, 0x2, P3 ;  /* 0x0000000222337807 */ /* 0x000fe20001800000 */
[----:B-----5:R-:W-:Y:S01]  /*18e0*/  UPRMT UR4, UR5, 0x654, UR4 ;  /* 0x0000065405047896 */ /* 0x020fe20008000004 */
[----:B------:R-:W-:Y:S01]  /*18f0*/  LOP3.LUT R47, R29, 0x3fc0, RZ, 0xc0, !PT ;  /* 0x00003fc01d2f7812 */ /* 0x000fe200078ec0ff */
[----:B------:R-:W-:Y:S01]  /*1900*/  IMAD.HI R29, R28, 0x38e38e39, RZ ;  /* 0x38e38e391c1d7827 */ /* 0x000fe200078e02ff */
[----:B------:R-:W-:-:S02]  /*1910*/  ISETP.NE.AND P1, PT, R57, RZ, PT ;  /* 0x000000ff3900720c */ /* 0x000fc40003f25270 */
[----:B------:R-:W-:Y:S02]  /*1920*/  LOP3.LUT R44, R3, 0xfc, RZ, 0xc0, !PT ;  /* 0x000000fc032c7812 */ /* 0x000fe400078ec0ff */
[----:B------:R-:W-:Y:S02]  /*1930*/  LOP3.LUT R35, R28, 0x4, RZ, 0xfc, !PT ;  /* 0x000000041c237812 */ /* 0x000fe400078efcff */
[----:B------:R-:W-:Y:S02]  /*1940*/  ISETP.NE.AND P4, PT, R63, RZ, PT ;  /* 0x000000ff3f00720c */ /* 0x000fe40003f85270 */
[----:B------:R-:W-:Y:S02]  /*1950*/  LOP3.LUT R0, R0, 0x3f, R3, 0xf8, !PT ;  /* 0x0000003f00007812 */ /* 0x000fe400078ef803 */
[----:B------:R-:W-:Y:S01]  /*1960*/  IADD3 R44, R47, UR4, R44 ;  /* 0x000000042f2c7c10 */ /* 0x000fe2000fffe02c */
[----:B------:R-:W-:Y:S01]  /*1970*/  IMAD.HI R47, R35, 0x38e38e39, RZ ;  /* 0x38e38e39232f7827 */ /* 0x000fe200078e02ff */
[----:B---3--:R-:W-:-:S02]  /*1980*/  SEL R48, R45, 0x2, P1 ;  /* 0x000000022d307807 */ /* 0x008fc40000800000 */
[----:B------:R-:W-:Y:S02]  /*1990*/  ISETP.GE.AND P1, PT, R0, 0x80, PT ;  /* 0x000000800000780c */ /* 0x000fe40003f26270 */
[----:B------:R-:W-:Y:S02]  /*19a0*/  SHF.R.S32.HI R30, RZ, 0x1, R29 ;  /* 0x00000001ff1e7819 */ /* 0x000fe4000001141d */
[----:B------:R-:W-:Y:S02]  /*19b0*/  LOP3.LUT R36, R28, 0x8, RZ, 0xfc, !PT ;  /* 0x000000081c247812 */ /* 0x000fe400078efcff */
[----:B------:R-:W-:Y:S02]  /*19c0*/  SEL R50, R33, 0x2, P4 ;  /* 0x0000000221327807 */ /* 0x000fe40002000000 */
[----:B------:R-:W-:Y:S02]  /*19d0*/  SEL R45, R39, 0x2, P2 ;  /* 0x00000002272d7807 */ /* 0x000fe40001000000 */
[----:B------:R-:W-:-:S02]  /*19e0*/  ISETP.LT.AND P2, PT, R2, RZ, !P1 ;  /* 0x000000ff0200720c */ /* 0x000fc40004f41270 */
[----:B------:R-:W-:Y:S01]  /*19f0*/  LEA.HI R39, R29, R30, RZ, 0x1 ;  /* 0x0000001e1d277211 */ /* 0x000fe200078f08ff */
[----:B------:R-:W-:Y:S01]  /*1a00*/  IMAD.HI R30, R36, 0x38e38e39, RZ ;  /* 0x38e38e39241e7827 */ /* 0x000fe200078e02ff */
[----:B------:R-:W-:Y:S02]  /*1a10*/  SHF.R.S32.HI R2, RZ, 0x1, R47 ;  /* 0x00000001ff027819 */ /* 0x000fe4000001142f */
[----:B------:R-:W-:Y:S02]  /*1a20*/  LOP3.LUT R29, R28, 0xc, RZ, 0xfc, !PT ;  /* 0x0000000c1c1d7812 */ /* 0x000fe400078efcff */
[----:B------:R-:W-:Y:S02]  /*1a30*/  LEA.HI R34, R47, R2, RZ, 0x1 ;  /* 0x000000022f227211 */ /* 0x000fe400078f08ff */
[----:B------:R-:W-:Y:S01]  /*1a40*/  SHF.R.S32.HI R47, RZ, 0x1, R30 ;  /* 0x00000001ff2f7819 */ /* 0x000fe2000001141e */
[----:B------:R-:W-:Y:S01]  /*1a50*/  IMAD.HI R2, R29, 0x38e38e39, RZ ;  /* 0x38e38e391d027827 */ /* 0x000fe200078e02ff */
[----:B------:R1:W-:Y:S02]  /*1a60*/  STS [R44], R24 ;  /* 0x000000182c007388 */ /* 0x0003e40000000800 */
[----:B------:R-:W-:-:S02]  /*1a70*/  LEA.HI R33, R30, R47, RZ, 0x1 ;  /* 0x0000002f1e217211 */ /* 0x000fc400078f08ff */
[----:B------:R-:W-:Y:S01]  /*1a80*/  STS [R44+0x4], R25 ;  /* 0x000004192c007388 */ /* 0x000fe20000000800 */
[----:B------:R-:W-:Y:S02]  /*1a90*/  SHF.R.S32.HI R47, RZ, 0x1, R2 ;  /* 0x00000001ff2f7819 */ /* 0x000fe40000011402 */
[----:B-1----:R-:W-:Y:S01]  /*1aa0*/  LOP3.LUT R24, R28, 0x14, RZ, 0xfc, !PT ;  /* 0x000000141c187812 */ /* 0x002fe200078efcff */
[----:B------:R-:W-:Y:S01]  /*1ab0*/  STS [R44+0x8], R26 ;  /* 0x0000081a2c007388 */ /* 0x000fe20000000800 */
[----:B------:R-:W-:-:S03]  /*1ac0*/  LEA.HI R30, R2, R47, RZ, 0x1 ;  /* 0x0000002f021e7211 */ /* 0x000fc600078f08ff */
[----:B------:R-:W-:Y:S01]  /*1ad0*/  STS [R44+0xc], R27 ;  /* 0x00000c1b2c007388 */ /* 0x000fe20000000800 */
[----:B------:R-:W-:-:S04]  /*1ae0*/  ISETP.NE.AND P6, PT, R58, RZ, PT ;  /* 0x000000ff3a00720c */ /* 0x000fc80003fc5270 */
[----:B------:R-:W-:Y:S01]  /*1af0*/  SEL R31, R31, 0x2, P6 ;  /* 0x000000021f1f7807 */ /* 0x000fe20003000000 */
[----:B------:R-:W-:Y:S04]  /*1b00*/  STS [R44+0x10], R4 ;  /* 0x000010042c007388 */ /* 0x000fe80000000800 */
[----:B------:R1:W-:Y:S04]  /*1b10*/  STS [R44+0x14], R5 ;  /* 0x000014052c007388 */ /* 0x0003e80000000800 */
[----:B------:R3:W-:Y:S01]  /*1b20*/  STS [R44+0x1c], R7 ;  /* 0x00001c072c007388 */ /* 0x0007e20000000800 */
[----:B-1----:R-:W-:-:S03]  /*1b30*/  SHF.R.U32.HI R5, RZ, 0x4, R3 ;  /* 0x00000004ff057819 */ /* 0x002fc60000011603 */
[----:B------:R1:W-:Y:S01]  /*1b40*/  STS [R44+0x18], R6 ;  /* 0x000018062c007388 */ /* 0x0003e20000000800 */
[-C--:B--2---:R-:W-:Y:S02]  /*1b50*/  FSETP.GEU.AND P3, PT, R8, R20.reuse, PT ;  /* 0x000000140800720b */ /* 0x084fe40003f6e000 */
[----:B------:R-:W-:Y:S02]  /*1b60*/  FSETP.NAN.AND P5, PT, R20, R20, PT ;  /* 0x000000141400720b */ /* 0x000fe40003fa8000 */
[----:B------:R-:W-:Y:S02]  /*1b70*/  FSETP.GEU.AND P4, PT, R9, R21, PT ;  /* 0x000000150900720b */ /* 0x000fe40003f8e000 */
[----:B------:R-:W-:-:S07]  /*1b80*/  SEL R49, R38, 0x3, P3 ;  /* 0x0000000326317807 */ /* 0x000fce0001800000 */
[----:B------:R-:W-:Y:S02]  /*1b90*/  @P3 SEL R20, R20, R8, P5 ;  /* 0x0000000814143207 */ /* 0x000fe40002800000 */
[-C--:B------:R-:W-:Y:S02]  /*1ba0*/  FSETP.GEU.AND P5, PT, R10, R22.reuse, PT ;  /* 0x000000160a00720b */ /* 0x080fe40003fae000 */
[C---:B------:R-:W-:Y:S02]  /*1bb0*/  FSETP.NAN.AND P3, PT, R21.reuse, R21, PT ;  /* 0x000000151500720b */ /* 0x040fe40003f68000 */
[----:B------:R-:W-:Y:S02]  /*1bc0*/  LOP3.LUT R8, R28, 0x10, RZ, 0xfc, !PT ;  /* 0x000000101c087812 */ /* 0x000fe400078efcff */
[----:B------:R-:W-:Y:S02]  /*1bd0*/  @P4 SEL R21, R21, R9, P3 ;  /* 0x0000000915154207 */ /* 0x000fe40001800000 */
[----:B------:R-:W-:Y:S01]  /*1be0*/  FSETP.NAN.AND P3, PT, R22, R22, PT ;  /* 0x000000161600720b */ /* 0x000fe20003f68000 */
[----:B------:R-:W-:Y:S01]  /*1bf0*/  IMAD.HI R25, R8, 0x38e38e39, RZ ;  /* 0x38e38e3908197827 */ /* 0x000fe200078e02ff */
[----:B------:R-:W-:-:S03]  /*1c00*/  LOP3.LUT R9, R28, 0x18, RZ, 0xfc, !PT ;  /* 0x000000181c097812 */ /* 0x000fc600078efcff */
[----:B------:R-:W-:Y:S01]  /*1c10*/  @P5 SEL R22, R22, R10, P3 ;  /* 0x0000000a16165207 */ /* 0x000fe20001800000 */
[----:B------:R-:W-:Y:S01]  /*1c20*/  IMAD.HI R10, R24, 0x38e38e39, RZ ;  /* 0x38e38e39180a7827 */ /* 0x000fe200078e02ff */
[----:B------:R-:W-:-:S03]  /*1c30*/  SHF.R.S32.HI R2, RZ, 0x1, R25 ;  /* 0x00000001ff027819 */ /* 0x000fc60000011419 */
[----:B------:R-:W-:Y:S01]  /*1c40*/  IMAD.HI R26, R9, 0x38e38e39, RZ ;  /* 0x38e38e39091a7827 */ /* 0x000fe200078e02ff */
[----:B------:R-:W-:Y:S02]  /*1c50*/  FSETP.GEU.AND P3, PT, R11, R23, PT ;  /* 0x000000170b00720b */ /* 0x000fe40003f6e000 */
[----:B------:R-:W-:Y:S02]  /*1c60*/  LEA.HI R25, R25, R2, RZ, 0x1 ;  /* 0x0000000219197211 */ /* 0x000fe400078f08ff */
[----:B------:R-:W-:Y:S02]  /*1c70*/  SEL R2, R37, 0x3, P4 ;  /* 0x0000000325027807 */ /* 0x000fe40002000000 */
[----:B------:R-:W-:Y:S02]  /*1c80*/  SHF.R.S32.HI R27, RZ, 0x1, R10 ;  /* 0x00000001ff1b7819 */ /* 0x000fe4000001140a */
[----:B------:R-:W-:Y:S02]  /*1c90*/  SHF.R.S32.HI R37, RZ, 0x1, R26 ;  /* 0x00000001ff257819 */ /* 0x000fe4000001141a */
[----:B----4-:R-:W-:-:S02]  /*1ca0*/  FSETP.GEU.AND P4, PT, R16, R12, PT ;  /* 0x0000000c1000720b */ /* 0x010fc40003f8e000 */
[----:B------:R-:W-:Y:S02]  /*1cb0*/  LEA.HI R27, R10, R27, RZ, 0x1 ;  /* 0x0000001b0a1b7211 */ /* 0x000fe400078f08ff */
[----:B------:R-:W-:Y:S02]  /*1cc0*/  LEA.HI R10, R26, R37, RZ, 0x1 ;  /* 0x000000251a0a7211 */ /* 0x000fe400078f08ff */
[----:B------:R-:W-:Y:S02]  /*1cd0*/  SEL R37, R32, 0x3, P5 ;  /* 0x0000000320257807 */ /* 0x000fe40002800000 */
[C---:B------:R-:W-:Y:S02]  /*1ce0*/  FSETP.NAN.AND P5, PT, R23.reuse, R23, PT ;  /* 0x000000171700720b */ /* 0x040fe40003fa8000 */
[----:B------:R-:W-:Y:S02]  /*1cf0*/  SEL R48, R48, 0x3, P3 ;  /* 0x0000000330307807 */ /* 0x000fe40001800000 */
[----:B------:R-:W-:-:S02]  /*1d00*/  @P3 SEL R23, R23, R11, P5 ;  /* 0x0000000b17173207 */ /* 0x000fc40002800000 */
[----:B------:R-:W-:Y:S02]  /*1d10*/  FSETP.GEU.AND P3, PT, R17, R13, PT ;  /* 0x0000000d1100720b */ /* 0x000fe40003f6e000 */
[----:B------:R-:W-:Y:S02]  /*1d20*/  FSETP.NAN.AND P5, PT, R12, R12, PT ;  /* 0x0000000c0c00720b */ /* 0x000fe40003fa8000 */
[----:B------:R-:W-:Y:S02]  /*1d30*/  FSETP.GEU.AND P6, PT, R18, R14, PT ;  /* 0x0000000e1200720b */ /* 0x000fe40003fce000 */
[----:B------:R-:W-:Y:S02]  /*1d40*/  @P4 SEL R12, R12, R16, P5 ;  /* 0x000000100c0c4207 */ /* 0x000fe40002800000 */
[----:B------:R-:W-:Y:S02]  /*1d50*/  FSETP.GEU.AND P5, PT, R19, R15, PT ;  /* 0x0000000f1300720b */ /* 0x000fe40003fae000 */
[----:B------:R-:W-:-:S02]  /*1d60*/  SEL R50, R50, 0x3, P4 ;  /* 0x0000000332327807 */ /* 0x000fc40002000000 */
[----:B------:R-:W-:Y:S02]  /*1d70*/  FSETP.NAN.AND P4, PT, R13, R13, PT ;  /* 0x0000000d0d00720b */ /* 0x000fe40003f88000 */
[----:B------:R-:W-:Y:S02]  /*1d80*/  SEL R51, R51, 0x3, P3 ;  /* 0x0000000333337807 */ /* 0x000fe40001800000 */
[----:B------:R-:W-:Y:S02]  /*1d90*/  @P3 SEL R13, R13, R17, P4 ;  /* 0x000000110d0d3207 */ /* 0x000fe40002000000 */
[----:B------:R-:W-:Y:S02]  /*1da0*/  FSETP.NAN.AND P4, PT, R14, R14, PT ;  /* 0x0000000e0e00720b */ /* 0x000fe40003f88000 */
[----:B------:R-:W-:Y:S02]  /*1db0*/  FSETP.NAN.AND P3, PT, R15, R15, PT ;  /* 0x0000000f0f00720b */ /* 0x000fe40003f68000 */
[----:B------:R-:W-:-:S02]  /*1dc0*/  SEL R4, R45, 0x3, P6 ;  /* 0x000000032d047807 */ /* 0x000fc40003000000 */
[----:B------:R-:W-:Y:S02]  /*1dd0*/  SEL R31, R31, 0x3, P5 ;  /* 0x000000031f1f7807 */ /* 0x000fe40002800000 */
[----:B------:R-:W-:Y:S02]  /*1de0*/  @P6 SEL R14, R14, R18, P4 ;  /* 0x000000120e0e6207 */ /* 0x000fe40002000000 */
[----:B------:R-:W-:Y:S02]  /*1df0*/  @P5 SEL R15, R15, R19, P3 ;  /* 0x000000130f0f5207 */ /* 0x000fe40001800000 */
[----:B------:R-:W-:Y:S02]  /*1e00*/  PRMT R2, R49, 0x3340, R2 ;  /* 0x0000334031027816 */ /* 0x000fe40000000002 */
[----:B------:R-:W-:Y:S02]  /*1e10*/  PRMT R37, R37, 0x3340, R48 ;  /* 0x0000334025257816 */ /* 0x000fe40000000030 */
[----:B------:R-:W-:-:S02]  /*1e20*/  PRMT R50, R50, 0x3340, R51 ;  /* 0x0000334032327816 */ /* 0x000fc40000000033 */
[----:B---3--:R-:W-:Y:S02]  /*1e30*/  PRMT R7, R4, 0x3340, R31 ;  /* 0x0000334004077816 */ /* 0x008fe4000000001f */
[----:B------:R-:W-:Y:S02]  /*1e40*/  IADD3 R18, P3, R40, UR8, RZ ;  /* 0x0000000828127c10 */ /* 0x000fe4000ff7e0ff */
[----:B------:R-:W-:Y:S02]  /*1e50*/  LOP3.LUT R11, R5, 0xc, RZ, 0xc0, !PT ;  /* 0x0000000c050b7812 */ /* 0x000fe400078ec0ff */
[----:B------:R-:W-:Y:S02]  /*1e60*/  LEA.HI.X.SX32 R19, R40, UR9, 0x1, P3 ;  /* 0x0000000928137c11 */ /* 0x000fe400098f0eff */
[----:B------:R-:W-:Y:S02]  /*1e70*/  PRMT R4, R41, 0x5410, R42 ;  /* 0x0000541029047816 */ /* 0x000fe4000000002a */
[----:B------:R-:W-:-:S02]  /*1e80*/  PRMT R5, R46, 0x5410, R43 ;  /* 0x000054102e057816 */ /* 0x000fc4000000002b */
[----:B-1----:R-:W-:Y:S02]  /*1e90*/  PRMT R6, R2, 0x5410, R37 ;  /* 0x0000541002067816 */ /* 0x002fe40000000025 */
[----:B------:R-:W-:Y:S01]  /*1ea0*/  PRMT R7, R50, 0x5410, R7 ;  /* 0x0000541032077816 */ /* 0x000fe20000000007 */
[----:B------:R-:W-:Y:S04]  /*1eb0*/  STS [R44+0x20], R20 ;  /* 0x000020142c007388 */ /* 0x000fe80000000800 */
[----:B------:R1:W-:Y:S04]  /*1ec0*/  STS [R44+0x24], R21 ;  /* 0x000024152c007388 */ /* 0x0003e80000000800 */
[----:B------:R-:W-:Y:S04]  /*1ed0*/  STS [R44+0x28], R22 ;  /* 0x000028162c007388 */ /* 0x000fe80000000800 */
[----:B------:R-:W-:Y:S04]  /*1ee0*/  STS [R44+0x2c], R23 ;  /* 0x00002c172c007388 */ /* 0x000fe80000000800 */
[----:B------:R2:W-:Y:S04]  /*1ef0*/  STS [R44+0x30], R12 ;  /* 0x0000300c2c007388 */ /* 0x0005e80000000800 */
[----:B------:R-:W-:Y:S04]  /*1f00*/  STS [R44+0x34], R13 ;  /* 0x0000340d2c007388 */ /* 0x000fe80000000800 */
[----:B------:R3:W-:Y:S04]  /*1f10*/  STS [R44+0x38], R14 ;  /* 0x0000380e2c007388 */ /* 0x0007e80000000800 */
[----:B------:R4:W-:Y:S04]  /*1f20*/  STS [R44+0x3c], R15 ;  /* 0x00003c0f2c007388 */ /* 0x0009e80000000800 */
[----:B------:R5:W-:Y:S01]  /*1f30*/  @P0 STG.E.128 desc[UR6][R18.64], R4 ;  /* 0x0000000412000986 */ /* 0x000be2000c101d06 */
[----:B-1----:R-:W-:Y:S01]  /*1f40*/  LOP3.LUT R21, R3, 0xff, RZ, 0xc0, !PT ;  /* 0x000000ff03157812 */ /* 0x002fe200078ec0ff */
[----:B------:R-:W-:Y:S01]  /*1f50*/  VIADD R2, R11, UR4 ;  /* 0x000000040b027c36 */ /* 0x000fe20008000000 */
[----:B------:R-:W-:-:S02]  /*1f60*/  LOP3.LUT R17, R28, 0x1c, RZ, 0xfc, !PT ;  /* 0x0000001c1c117812 */ /* 0x000fc400078efcff */
[C---:B--2---:R-:W-:Y:S01]  /*1f70*/  LOP3.LUT R12, R28.reuse, 0x20, RZ, 0xfc, !PT ;  /* 0x000000201c0c7812 */ /* 0x044fe200078efcff */
[----:B------:R-:W-:Y:S01]  /*1f80*/  IMAD R20, R21, 0x4, R2 ;  /* 0x0000000415147824 */ /* 0x000fe200078e0202 */
[----:B------:R-:W-:Y:S01]  /*1f90*/  BAR.SYNC.DEFER_BLOCKING 0x0 ;  /* 0x0000000000007b1d */ /* 0x000fe20000010000 */
[C---:B------:R-:W-:Y:S01]  /*1fa0*/  LOP3.LUT R16, R28.reuse, 0x28, RZ, 0xfc, !PT ;  /* 0x000000281c107812 */ /* 0x040fe200078efcff */
[----:B---3--:R-:W-:Y:S01]  /*1fb0*/  IMAD.HI R14, R17, 0x38e38e39, RZ ;  /* 0x38e38e39110e7827 */ /* 0x008fe200078e02ff */
[----:B------:R-:W-:-:S03]  /*1fc0*/  LOP3.LUT R13, R28, 0x2c, RZ, 0xfc, !PT ;  /* 0x0000002c1c0d7812 */ /* 0x000fc600078efcff */
[----:B----4-:R-:W-:Y:S02]  /*1fd0*/  IMAD.HI R15, R12, 0x38e38e39, RZ ;  /* 0x38e38e390c0f7827 */ /* 0x010fe400078e02ff */
[----:B------:R-:W1:Y:S02]  /*1fe0*/  LDC.64 R2, c[0x0][0x220] ;  /* 0x00008800ff027b82 */ /* 0x000e640000000a00 */
[----:B-----5:R-:W-:Y:S01]  /*1ff0*/  IMAD.HI R19, R16, 0x38e38e39, RZ ;  /* 0x38e38e3910137827 */ /* 0x020fe200078e02ff */
[----:B------:R-:W-:Y:S02]  /*2000*/  SHF.R.S32.HI R5, RZ, 0x1, R14 ;  /* 0x00000001ff057819 */ /* 0x000fe4000001140e */
[----:B------:R-:W-:Y:S01]  /*2010*/  SHF.R.S32.HI R4, RZ, 0x1, R15 ;  /* 0x00000001ff047819 */ /* 0x000fe2000001140f */
[----:B------:R-:W-:Y:S01]  /*2020*/  IMAD.HI R22, R13, 0x38e38e39, RZ ;  /* 0x38e38e390d167827 */ /* 0x000fe200078e02ff */
[----:B------:R-:W-:Y:S01]  /*2030*/  LEA.HI R18, R14, R5, RZ, 0x1 ;  /* 0x000000050e127211 */ /* 0x000fe200078f08ff */
[----:B------:R2:W3:Y:S01]  /*2040*/  LDS R31, [R20] ;  /* 0x00000000141f7984 */ /* 0x0004e20000000800 */
[----:B------:R-:W-:Y:S01]  /*2050*/  LEA.HI R5, R15, R4, RZ, 0x1 ;  /* 0x000000040f057211 */ /* 0x000fe200078f08ff */
[----:B------:R-:W-:Y:S01]  /*2060*/  IMAD R23, R39, -0x9, R28 ;  /* 0xfffffff727177824 */ /* 0x000fe200078e021c */
[----:B------:R-:W-:-:S02]  /*2070*/  LOP3.LUT R14, R28, 0x30, RZ, 0xfc, !PT ;  /* 0x000000301c0e7812 */ /* 0x000fc400078efcff */
[----:B--2---:R-:W-:-:S04]  /*2080*/  SHF.R.S32.HI R20, RZ, 0x1, R19 ;  /* 0x00000001ff147819 */ /* 0x004fc80000011413 */
[----:B------:R-:W-:Y:S02]  /*2090*/  LEA.HI R15, R19, R20, RZ, 0x1 ;  /* 0x00000014130f7211 */ /* 0x000fe400078f08ff */
[----:B------:R-:W-:Y:S01]  /*20a0*/  SHF.R.S32.HI R19, RZ, 0x1, R22 ;  /* 0x00000001ff137819 */ /* 0x000fe20000011416 */
[----:B------:R-:W-:-:S03]  /*20b0*/  IMAD R4, R0, 0x9, R23 ;  /* 0x0000000900047824 */ /* 0x000fc600078e0217 */
[----:B------:R-:W-:Y:S01]  /*20c0*/  LEA.HI R20, R22, R19, RZ, 0x1 ;  /* 0x0000001316147211 */ /* 0x000fe200078f08ff */
[----:B------:R-:W-:-:S04]  /*20d0*/  IMAD.HI R19, R14, 0x38e38e39, RZ ;  /* 0x38e38e390e137827 */ /* 0x000fc800078e02ff */
[----:B------:R-:W-:Y:S01]  /*20e0*/  IMAD R37, R39, 0x480, R4 ;  /* 0x0000048027257824 */ /* 0x000fe200078e0204 */
[----:B------:R-:W-:-:S04]  /*20f0*/  SHF.R.S32.HI R4, RZ, 0x1, R19 ;  /* 0x00000001ff047819 */ /* 0x000fc80000011413 */
[----:B------:R-:W-:Y:S02]  /*2100*/  LEA.HI R19, R19, R4, RZ, 0x1 ;  /* 0x0000000413137211 */ /* 0x000fe400078f08ff */
[----:B------:R-:W-:Y:S02]  /*2110*/  LOP3.LUT R4, R21, 0x100, RZ, 0xfc, !PT ;  /* 0x0000010015047812 */ /* 0x000fe400078efcff */
[C---:B------:R-:W-:Y:S02]  /*2120*/  ISETP.LT.AND P0, PT, R28.reuse, 0x24, !P1 ;  /* 0x000000241c00780c */ /* 0x040fe40004f01270 */
[----:B------:R-:W-:Y:S02]  /*2130*/  SHF.R.U32.HI R4, RZ, 0x4, R4 ;  /* 0x00000004ff047819 */ /* 0x000fe40000011604 */
[----:B------:R-:W-:Y:S01]  /*2140*/  LOP3.LUT R11, R28, 0x24, RZ, 0xfc, !PT ;  /* 0x000000241c0b7812 */ /* 0x000fe200078efcff */
[----:B------:R-:W-:Y:S01]  /*2150*/  IMAD R22, R33, -0x9, R36 ;  /* 0xfffffff721167824 */ /* 0x000fe200078e0224 */
[----:B------:R-:W-:-:S02]  /*2160*/  LOP3.LUT R4, R4, 0x1c, RZ, 0xc0, !PT ;  /* 0x0000001c04047812 */ /* 0x000fc400078ec0ff */
[----:B------:R-:W-:Y:S01]  /*2170*/  ISETP.LT.AND P4, PT, R36, 0x24, !P1 ;  /* 0x000000242400780c */ /* 0x000fe20004f81270 */
[----:B-1----:R-:W-:Y:S01]  /*2180*/  IMAD.WIDE R36, R37, 0x4, R2 ;  /* 0x0000000425247825 */ /* 0x002fe200078e0202 */
[----:B------:R-:W-:-:S03]  /*2190*/  LOP3.LUT R39, R21, 0x700, RZ, 0xfc, !PT ;  /* 0x0000070015277812 */ /* 0x000fc600078efcff */
[----:B------:R-:W-:Y:S01]  /*21a0*/  IMAD.HI R6, R11, 0x38e38e39, RZ ;  /* 0x38e38e390b067827 */ /* 0x000fe200078e02ff */
[----:B---3--:R1:W-:Y:S03]  /*21b0*/  @P0 STG.E desc[UR6][R36.64], R31 ;  /* 0x0000001f24000986 */ /* 0x0083e6000c101906 */
[----:B------:R-:W-:Y:S01]  /*21c0*/  VIADD R4, R4, UR4 ;  /* 0x0000000404047c36 */ /* 0x000fe20008000000 */
[----:B------:R-:W-:Y:S02]  /*21d0*/  SHF.R.S32.HI R7, RZ, 0x1, R6 ;  /* 0x00000001ff077819 */ /* 0x000fe40000011406 */
[----:B------:R-:W-:Y:S01]  /*21e0*/  SHF.R.U32.HI R39, RZ, 0x4, R39 ;  /* 0x00000004ff277819 */ /* 0x000fe20000011627 */
[C---:B------:R-:W-:Y:S01]  /*21f0*/  IMAD R4, R21.reuse, 0x4, R4 ;  /* 0x0000000415047824 */ /* 0x040fe200078e0204 */
[----:B------:R-:W-:Y:S02]  /*2200*/  LEA.HI R6, R6, R7, RZ, 0x1 ;  /* 0x0000000706067211 */ /* 0x000fe400078f08ff */
[----:B-1----:R-:W-:-:S02]  /*2210*/  LOP3.LUT R37, R21, 0xc00, RZ, 0xfc, !PT ;  /* 0x00000c0015257812 */ /* 0x002fc400078efcff */
[----:B------:R-:W-:Y:S02]  /*2220*/  LOP3.LUT R7, R28, 0x34, RZ, 0xfc, !PT ;  /* 0x000000341c077812 */ /* 0x000fe400078efcff */
[----:B------:R-:W-:Y:S02]  /*2230*/  SHF.R.U32.HI R46, RZ, 0x4, R37 ;  /* 0x00000004ff2e7819 */ /* 0x000fe40000011625 */
[----:B------:R-:W-:Y:S02]  /*2240*/  LOP3.LUT R37, R39, 0x7c, RZ, 0xc0, !PT ;  /* 0x0000007c27257812 */ /* 0x000fe400078ec0ff */
[----:B------:R1:W2:Y:S01]  /*2250*/  LDS R39, [R4+0x400] ;  /* 0x0004000004277984 */ /* 0x0002a20000000800 */
[----:B------:R-:W-:-:S04]  /*2260*/  IMAD.HI R26, R7, 0x38e38e39, RZ ;  /* 0x38e38e39071a7827 */ /* 0x000fc800078e02ff */
[----:B------:R-:W-:Y:S01]  /*2270*/  IMAD R33, R33, 0x480, R22 ;  /* 0x0000048021217824 */ /* 0x000fe200078e0216 */
[----:B------:R-:W-:Y:S02]  /*2280*/  LOP3.LUT R22, R21, 0x200, RZ, 0xfc, !PT ;  /* 0x0000020015167812 */ /* 0x000fe400078efcff */
[----:B------:R-:W-:Y:S01]  /*2290*/  ISETP.LT.AND P3, PT, R35, 0x24, !P1 ;  /* 0x000000242300780c */ /* 0x000fe20004f61270 */
[----:B------:R-:W-:Y:S01]  /*22a0*/  IMAD R35, R34, -0x9, R35 ;  /* 0xfffffff722237824 */ /* 0x000fe200078e0223 */
[----:B------:R-:W-:Y:S02]  /*22b0*/  SHF.R.S32.HI R23, RZ, 0x1, R26 ;  /* 0x00000001ff177819 */ /* 0x000fe4000001141a */
[----:B------:R-:W-:Y:S02]  /*22c0*/  SHF.R.U32.HI R22, RZ, 0x4, R22 ;  /* 0x00000004ff167819 */ /* 0x000fe40000011616 */
[----:B------:R-:W-:Y:S01]  /*22d0*/  LEA.HI R26, R26, R23, RZ, 0x1 ;  /* 0x000000171a1a7211 */ /* 0x000fe200078f08ff */
[----:B------:R-:W-:Y:S01]  /*22e0*/  IMAD R23, R34, 0x480, R35 ;  /* 0x0000048022177824 */ /* 0x000fe200078e0223 */
[----:B------:R-:W-:-:S02]  /*22f0*/  LOP3.LUT R22, R22, 0x2c, RZ, 0xc0, !PT ;  /* 0x0000002c16167812 */ /* 0x000fc400078ec0ff */
[C---:B------:R-:W-:Y:S02]  /*2300*/  LOP3.LUT R34, R21.reuse, 0x400, RZ, 0xfc, !PT ;  /* 0x0000040015227812 */ /* 0x040fe400078efcff */
[C---:B------:R-:W-:Y:S02]  /*2310*/  LOP3.LUT R35, R21.reuse, 0x500, RZ, 0xfc, !PT ;  /* 0x0000050015237812 */ /* 0x040fe400078efcff */
[C---:B------:R-:W-:Y:S02]  /*2320*/  LOP3.LUT R38, R21.reuse, 0x600, RZ, 0xfc, !PT ;  /* 0x0000060015267812 */ /* 0x040fe400078efcff */
[C---:B------:R-:W-:Y:S01]  /*2330*/  LOP3.LUT R42, R21.reuse, 0xa00, RZ, 0xfc, !PT ;  /* 0x00000a00152a7812 */ /* 0x040fe200078efcff */
[----:B------:R-:W-:Y:S01]  /*2340*/  VIADD R22, R22, UR4 ;  /* 0x0000000416167c36 */ /* 0x000fe20008000000 */
[C---:B------:R-:W-:Y:S02]  /*2350*/  LOP3.LUT R32, R21.reuse, 0x300, RZ, 0xfc, !PT ;  /* 0x0000030015207812 */ /* 0x040fe400078efcff */
[----:B------:R-:W-:-:S02]  /*2360*/  LOP3.LUT R40, R21, 0x800, RZ, 0xfc, !PT ;  /* 0x0000080015287812 */ /* 0x000fc400078efcff */
[C---:B------:R-:W-:Y:S02]  /*2370*/  LOP3.LUT R41, R21.reuse, 0x900, RZ, 0xfc, !PT ;  /* 0x0000090015297812 */ /* 0x040fe400078efcff */
[C---:B------:R-:W-:Y:S02]  /*2380*/  LOP3.LUT R31, R21.reuse, 0xb00, RZ, 0xfc, !PT ;  /* 0x00000b00151f7812 */ /* 0x040fe400078efcff */
[C---:B------:R-:W-:Y:S02]  /*2390*/  LOP3.LUT R43, R21.reuse, 0xd00, RZ, 0xfc, !PT ;  /* 0x00000d00152b7812 */ /* 0x040fe400078efcff */
[C---:B------:R-:W-:Y:S02]  /*23a0*/  LOP3.LUT R44, R21.reuse, 0xe00, RZ, 0xfc, !PT ;  /* 0x00000e00152c7812 */ /* 0x040fe400078efcff */
[----:B------:R-:W-:Y:S02]  /*23b0*/  LOP3.LUT R49, R21, 0xf00, RZ, 0xfc, !PT ;  /* 0x00000f0015317812 */ /* 0x000fe400078efcff */
[----:B------:R-:W-:-:S02]  /*23c0*/  SHF.R.U32.HI R34, RZ, 0x4, R34 ;  /* 0x00000004ff227819 */ /* 0x000fc40000011622 */
[----:B------:R-:W-:Y:S02]  /*23d0*/  SHF.R.U32.HI R35, RZ, 0x4, R35 ;  /* 0x00000004ff237819 */ /* 0x000fe40000011623 */
[----:B------:R-:W-:Y:S02]  /*23e0*/  SHF.R.U32.HI R38, RZ, 0x4, R38 ;  /* 0x00000004ff267819 */ /* 0x000fe40000011626 */
[----:B------:R-:W-:Y:S01]  /*23f0*/  SHF.R.U32.HI R36, RZ, 0x4, R42 ;  /* 0x00000004ff247819 */ /* 0x000fe2000001162a */
[----:B------:R-:W-:Y:S01]  /*2400*/  IMAD R22, R21, 0x4, R22 ;  /* 0x0000000415167824 */ /* 0x000fe200078e0216 */
[----:B------:R-:W-:Y:S02]  /*2410*/  SHF.R.U32.HI R32, RZ, 0x4, R32 ;  /* 0x00000004ff207819 */ /* 0x000fe40000011620 */
[----:B------:R-:W-:Y:S02]  /*2420*/  SHF.R.U32.HI R40, RZ, 0x4, R40 ;  /* 0x00000004ff287819 */ /* 0x000fe40000011628 */
[----:B------:R-:W-:-:S02]  /*2430*/  SHF.R.U32.HI R41, RZ, 0x4, R41 ;  /* 0x00000004ff297819 */ /* 0x000fc40000011629 */
[----:B------:R-:W-:Y:S02]  /*2440*/  SHF.R.U32.HI R45, RZ, 0x4, R31 ;  /* 0x00000004ff2d7819 */ /* 0x000fe4000001161f */
[----:B------:R-:W-:Y:S02]  /*2450*/  SHF.R.U32.HI R47, RZ, 0x4, R43 ;  /* 0x00000004ff2f7819 */ /* 0x000fe4000001162b */
[----:B------:R-:W-:Y:S02]  /*2460*/  SHF.R.U32.HI R48, RZ, 0x4, R44 ;  /* 0x00000004ff307819 */ /* 0x000fe4000001162c */
[----:B------:R-:W-:Y:S02]  /*2470*/  SHF.R.U32.HI R50, RZ, 0x4, R49 ;  /* 0x00000004ff327819 */ /* 0x000fe40000011631 */
[----:B------:R-:W-:Y:S02]  /*2480*/  LOP3.LUT R34, R34, 0x4c, RZ, 0xc0, !PT ;  /* 0x0000004c22227812 */ /* 0x000fe400078ec0ff */
[----:B------:R-:W-:-:S02]  /*2490*/  LOP3.LUT R35, R35, 0x5c, RZ, 0xc0, !PT ;  /* 0x0000005c23237812 */ /* 0x000fc400078ec0ff */
[----:B------:R-:W-:Y:S02]  /*24a0*/  LOP3.LUT R38, R38, 0x6c, RZ, 0xc0, !PT ;  /* 0x0000006c26267812 */ /* 0x000fe400078ec0ff */
[----:B------:R-:W-:Y:S02]  /*24b0*/  LOP3.LUT R44, R36, 0xac, RZ, 0xc0, !PT ;  /* 0x000000ac242c7812 */ /* 0x000fe400078ec0ff */
[----:B------:R-:W-:Y:S02]  /*24c0*/  LOP3.LUT R31, R28, 0x38, RZ, 0xfc, !PT ;  /* 0x000000381c1f7812 */ /* 0x000fe400078efcff */
[----:B------:R-:W-:Y:S02]  /*24d0*/  LOP3.LUT R32, R32, 0x3c, RZ, 0xc0, !PT ;  /* 0x0000003c20207812 */ /* 0x000fe400078ec0ff */
[----:B------:R-:W-:Y:S02]  /*24e0*/  LOP3.LUT R42, R40, 0x8c, RZ, 0xc0, !PT ;  /* 0x0000008c282a7812 */ /* 0x000fe400078ec0ff */
[----:B------:R-:W-:-:S02]  /*24f0*/  LOP3.LUT R43, R41, 0x9c, RZ, 0xc0, !PT ;  /* 0x0000009c292b7812 */ /* 0x000fc400078ec0ff */
[----:B------:R-:W-:Y:S01]  /*2500*/  LOP3.LUT R45, R45, 0xbc, RZ, 0xc0, !PT ;  /* 0x000000bc2d2d7812 */ /* 0x000fe200078ec0ff */
[----:B------:R3:W4:Y:S01]  /*2510*/  LDS R41, [R22+0x800] ;  /* 0x0008000016297984 */ /* 0x0007220000000800 */
[----:B------:R-:W-:Y:S02]  /*2520*/  LOP3.LUT R46, R46, 0xcc, RZ, 0xc0, !PT ;  /* 0x000000cc2e2e7812 */ /* 0x000fe400078ec0ff */
[----:B------:R-:W-:Y:S02]  /*2530*/  LOP3.LUT R47, R47, 0xdc, RZ, 0xc0, !PT ;  /* 0x000000dc2f2f7812 */ /* 0x000fe400078ec0ff */
[----:B------:R-:W-:Y:S02]  /*2540*/  LOP3.LUT R49, R48, 0xec, RZ, 0xc0, !PT ;  /* 0x000000ec30317812 */ /* 0x000fe400078ec0ff */
[----:B------:R-:W-:Y:S01]  /*2550*/  LOP3.LUT R51, R50, 0xfc, RZ, 0xc0, !PT ;  /* 0x000000fc32337812 */ /* 0x000fe200078ec0ff */
[----:B------:R-:W-:Y:S02]  /*2560*/  VIADD R34, R34, UR4 ;  /* 0x0000000422227c36 */ /* 0x000fe40008000000 */
[----:B------:R-:W-:-:S02]  /*2570*/  VIADD R36, R35, UR4 ;  /* 0x0000000423247c36 */ /* 0x000fc40008000000 */
[----:B------:R-:W-:Y:S02]  /*2580*/  VIADD R38, R38, UR4 ;  /* 0x0000000426267c36 */ /* 0x000fe40008000000 */
[----:B-1----:R-:W-:Y:S02]  /*2590*/  VIADD R4, R44, UR4 ;  /* 0x000000042c047c36 */ /* 0x002fe40008000000 */
[----:B------:R-:W-:-:S04]  /*25a0*/  IMAD.HI R40, R31, 0x38e38e39, RZ ;  /* 0x38e38e391f287827 */ /* 0x000fc800078e02ff */
[----:B------:R-:W-:Y:S02]  /*25b0*/  VIADD R32, R32, UR4 ;  /* 0x0000000420207c36 */ /* 0x000fe40008000000 */
[----:B------:R-:W-:Y:S02]  /*25c0*/  VIADD R48, R37, UR4 ;  /* 0x0000000425307c36 */ /* 0x000fe40008000000 */
[----:B------:R-:W-:Y:S02]  /*25d0*/  VIADD R50, R42, UR4 ;  /* 0x000000042a327c36 */ /* 0x000fe40008000000 */
[----:B------:R-:W-:Y:S02]  /*25e0*/  VIADD R52, R43, UR4 ;  /* 0x000000042b347c36 */ /* 0x000fe40008000000 */
[----:B---3--:R-:W-:Y:S02]  /*25f0*/  VIADD R22, R45, UR4 ;  /* 0x000000042d167c36 */ /* 0x008fe40008000000 */
[----:B------:R-:W-:-:S02]  /*2600*/  VIADD R54, R46, UR4 ;  /* 0x000000042e367c36 */ /* 0x000fc40008000000 */
[----:B------:R-:W-:Y:S02]  /*2610*/  VIADD R56, R47, UR4 ;  /* 0x000000042f387c36 */ /* 0x000fe40008000000 */
[----:B------:R-:W-:Y:S02]  /*2620*/  VIADD R58, R49, UR4 ;  /* 0x00000004313a7c36 */ /* 0x000fe40008000000 */
[----:B------:R-:W-:Y:S02]  /*2630*/  VIADD R60, R51, UR4 ;  /* 0x00000004333c7c36 */ /* 0x000fe40008000000 */
[----:B------:R-:W-:Y:S02]  /*2640*/  IMAD R23, R0, 0x9, R23 ;  /* 0x0000000900177824 */ /* 0x000fe400078e0217 */
[----:B------:R-:W-:Y:S01]  /*2650*/  IMAD R44, R21, 0x4, R34 ;  /* 0x00000004152c7824 */ /* 0x000fe200078e0222 */
[----:B------:R-:W-:Y:S01]  /*2660*/  ISETP.LT.AND P6, PT, R29, 0x24, !P1 ;  /* 0x000000241d00780c */ /* 0x000fe20004fc1270 */
[----:B------:R-:W-:-:S02]  /*2670*/  IMAD R45, R21, 0x4, R36 ;  /* 0x00000004152d7824 */ /* 0x000fc400078e0224 */
[C---:B------:R-:W-:Y:S02]  /*2680*/  IMAD R46, R21.reuse, 0x4, R38 ;  /* 0x00000004152e7824 */ /* 0x040fe400078e0226 */
[C---:B------:R-:W-:Y:S02]  /*2690*/  IMAD R34, R21.reuse, 0x4, R4 ;  /* 0x0000000415227824 */ /* 0x040fe400078e0204 */
[C---:B------:R-:W-:Y:S02]  /*26a0*/  IMAD R42, R21.reuse, 0x4, R32 ;  /* 0x00000004152a7824 */ /* 0x040fe400078e0220 */
[C---:B------:R-:W-:Y:S01]  /*26b0*/  IMAD R48, R21.reuse, 0x4, R48 ;  /* 0x0000000415307824 */ /* 0x040fe200078e0230 */
[----:B------:R-:W-:Y:S01]  /*26c0*/  ISETP.LT.AND P5, PT, R8, 0x24, !P1 ;  /* 0x000000240800780c */ /* 0x000fe20004fa1270 */
[C---:B------:R-:W-:Y:S01]  /*26d0*/  IMAD R50, R21.reuse, 0x4, R50 ;  /* 0x0000000415327824 */ /* 0x040fe200078e0232 */
[----:B------:R-:W-:Y:S01]  /*26e0*/  LDS R51, [R34+0x2800] ;  /* 0x0028000022337984 */ /* 0x000fe20000000800 */
[----:B------:R-:W-:-:S02]  /*26f0*/  IMAD R52, R21, 0x4, R52 ;  /* 0x0000000415347824 */ /* 0x000fc400078e0234 */
[C---:B------:R-:W-:Y:S01]  /*2700*/  IMAD R35, R21.reuse, 0x4, R22 ;  /* 0x0000000415237824 */ /* 0x040fe200078e0216 */
[----:B------:R-:W-:Y:S01]  /*2710*/  LDS R47, [R50+0x2000] ;  /* 0x00200000322f7984 */ /* 0x000fe20000000800 */
[C---:B------:R-:W-:Y:S02]  /*2720*/  IMAD R36, R21.reuse, 0x4, R54 ;  /* 0x0000000415247824 */ /* 0x040fe400078e0236 */
[C---:B------:R-:W-:Y:S01]  /*2730*/  IMAD R37, R21.reuse, 0x4, R56 ;  /* 0x0000000415257824 */ /* 0x040fe200078e0238 */
[----:B------:R-:W-:Y:S01]  /*2740*/  LDS R49, [R52+0x2400] ;  /* 0x0024000034317984 */ /* 0x000fe20000000800 */
[C---:B------:R-:W-:Y:S02]  /*2750*/  IMAD R38, R21.reuse, 0x4, R58 ;  /* 0x0000000415267824 */ /* 0x040fe400078e023a */
[----:B------:R-:W-:Y:S01]  /*2760*/  IMAD R4, R21, 0x4, R60 ;  /* 0x0000000415047824 */ /* 0x000fe200078e023c */
[----:B------:R-:W-:Y:S01]  /*2770*/  SHF.R.S32.HI R21, RZ, 0x1, R40 ;  /* 0x00000001ff157819 */ /* 0x000fe20000011428 */
[----:B------:R-:W-:Y:S01]  /*2780*/  IMAD R29, R30, -0x9, R29 ;  /* 0xfffffff71e1d7824 */ /* 0x000fe200078e021d */
[----:B------:R-:W-:Y:S01]  /*2790*/  LDS R35, [R35+0x2c00] ;  /* 0x002c000023237984 */ /* 0x000fe20000000800 */
[----:B------:R-:W-:-:S03]  /*27a0*/  IMAD.WIDE R22, R23, 0x4, R2 ;  /* 0x0000000417167825 */ /* 0x000fc600078e0202 */
[----:B------:R-:W-:Y:S01]  /*27b0*/  LDS R53, [R36+0x3000] ;  /* 0x0030000024357984 */ /* 0x000fe20000000800 */
[----:B------:R-:W-:Y:S01]  /*27c0*/  IMAD R43, R30, 0x480, R29 ;  /* 0x000004801e2b7824 */ /* 0x000fe200078e021d */
[----:B------:R-:W-:Y:S01]  /*27d0*/  LEA.HI R30, R40, R21, RZ, 0x1 ;  /* 0x00000015281e7211 */ /* 0x000fe200078f08ff */
[----:B------:R-:W-:Y:S01]  /*27e0*/  IMAD R8, R25, -0x9, R8 ;  /* 0xfffffff719087824 */ /* 0x000fe200078e0208 */
[----:B--2---:R1:W-:Y:S01]  /*27f0*/  @P3 STG.E desc[UR6][R22.64], R39 ;  /* 0x0000002716003986 */ /* 0x0043e2000c101906 */
[----:B------:R-:W-:Y:S01]  /*2800*/  ISETP.LT.AND P3, PT, R9, 0x24, !P1 ;  /* 0x000000240900780c */ /* 0x000fe20004f61270 */
[----:B------:R-:W-:Y:S02]  /*2810*/  IMAD R9, R10, -0x9, R9 ;  /* 0xfffffff70a097824 */ /* 0x000fe400078e0209 */
[----:B------:R-:W2:Y:S04]  /*2820*/  LDS R21, [R42+0xc00] ;  /* 0x000c00002a157984 */ /* 0x000ea80000000800 */
[----:B------:R-:W3:Y:S01]  /*2830*/  LDS R29, [R44+0x1000] ;  /* 0x001000002c1d7984 */ /* 0x000ee20000000800 */
[----:B------:R-:W-:-:S02]  /*2840*/  IMAD R25, R25, 0x480, R8 ;  /* 0x0000048019197824 */ /* 0x000fc400078e0208 */
[----:B-1----:R-:W-:Y:S01]  /*2850*/  IMAD R23, R10, 0x480, R9 ;  /* 0x000004800a177824 */ /* 0x002fe200078e0209 */
[----:B------:R1:W5:Y:S04]  /*2860*/  LDS R8, [R45+0x1400] ;  /* 0x001400002d087984 */ /* 0x0003680000000800 */
[----:B------:R-:W2:Y:S04]  /*2870*/  LDS R9, [R46+0x1800] ;  /* 0x001800002e097984 */ /* 0x000ea80000000800 */
[----:B------:R-:W2:Y:S01]  /*2880*/  LDS R10, [R48+0x1c00] ;  /* 0x001c0000300a7984 */ /* 0x000ea20000000800 */
[----:B------:R-:W-:-:S03]  /*2890*/  IMAD R33, R0, 0x9, R33 ;  /* 0x0000000900217824 */ /* 0x000fc600078e0221 */
[----:B------:R-:W2:Y:S04]  /*28a0*/  LDS R37, [R37+0x3400] ;  /* 0x0034000025257984 */ /* 0x000ea80000000800 */
[----:B------:R-:W2:Y:S01]  /*28b0*/  LDS R55, [R38+0x3800] ;  /* 0x0038000026377984 */ /* 0x000ea20000000800 */
[----:B------:R-:W-:Y:S01]  /*28c0*/  IMAD.WIDE R32, R33, 0x4, R2 ;  /* 0x0000000421207825 */ /* 0x000fe200078e0202 */
[----:B------:R-:W-:-:S03]  /*28d0*/  ISETP.LT.AND P0, PT, R17, 0x24, !P1 ;  /* 0x000000241100780c */ /* 0x000fc60004f01270 */
[----:B------:R-:W-:Y:S01]  /*28e0*/  IMAD R13, R20, -0x9, R13 ;  /* 0xfffffff7140d7824 */ /* 0x000fe200078e020d */
[----:B----4-:R4:W-:Y:S01]  /*28f0*/  @P4 STG.E desc[UR6][R32.64], R41 ;  /* 0x0000002920004986 */ /* 0x0109e2000c101906 */
[----:B------:R-:W-:Y:S01]  /*2900*/  ISETP.LT.AND P4, PT, R24, 0x24, !P1 ;  /* 0x000000241800780c */ /* 0x000fe20004f81270 */
[----:B------:R-:W-:Y:S01]  /*2910*/  IMAD R24, R27, -0x9, R24 ;  /* 0xfffffff71b187824 */ /* 0x000fe200078e0218 */
[----:B------:R-:W-:Y:S01]  /*2920*/  ISETP.LT.AND P1, PT, R12, 0x24, !P1 ;  /* 0x000000240c00780c */ /* 0x000fe20004f21270 */
[----:B------:R-:W-:Y:S02]  /*2930*/  IMAD R12, R5, -0x9, R12 ;  /* 0xfffffff7050c7824 */ /* 0x000fe400078e020c */
[----:B------:R-:W-:Y:S02]  /*2940*/  IMAD R11, R6, -0x9, R11 ;  /* 0xfffffff7060b7824 */ /* 0x000fe400078e020b */
[----:B------:R-:W-:Y:S02]  /*2950*/  IMAD R17, R18, -0x9, R17 ;  /* 0xfffffff712117824 */ /* 0x000fe400078e0211 */
[----:B-1----:R-:W-:-:S02]  /*2960*/  IMAD R45, R20, 0x480, R13 ;  /* 0x00000480142d7824 */ /* 0x002fc400078e020d */
[C---:B------:R-:W-:Y:S02]  /*2970*/  IMAD R43, R0.reuse, 0x9, R43 ;  /* 0x00000009002b7824 */ /* 0x040fe400078e022b */
[----:B------:R-:W-:Y:S02]  /*2980*/  IMAD R16, R15, -0x9, R16 ;  /* 0xfffffff70f107824 */ /* 0x000fe400078e0210 */
[----:B------:R-:W-:Y:S02]  /*2990*/  IMAD R13, R0, 0x9, R25 ;  /* 0x00000009000d7824 */ /* 0x000fe400078e0219 */
[----:B------:R-:W-:Y:S02]  /*29a0*/  IMAD R27, R27, 0x480, R24 ;  /* 0x000004801b1b7824 */ /* 0x000fe400078e0218 */
[----:B------:R-:W-:Y:S02]  /*29b0*/  IMAD R39, R5, 0x480, R12 ;  /* 0x0000048005277824 */ /* 0x000fe400078e020c */
[----:B------:R-:W-:-:S02]  /*29c0*/  IMAD R11, R6, 0x480, R11 ;  /* 0x00000480060b7824 */ /* 0x000fc400078e020b */
[----:B------:R-:W-:Y:S02]  /*29d0*/  IMAD R14, R19, -0x9, R14 ;  /* 0xfffffff7130e7824 */ /* 0x000fe400078e020e */
[----:B------:R-:W-:Y:S02]  /*29e0*/  IMAD R5, R26, -0x9, R7 ;  /* 0xfffffff71a057824 */ /* 0x000fe400078e0207 */
[----:B----4-:R-:W-:Y:S02]  /*29f0*/  IMAD R33, R18, 0x480, R17 ;  /* 0x0000048012217824 */ /* 0x010fe400078e0211 */
[----:B------:R-:W-:-:S04]  /*2a00*/  IMAD.WIDE R6, R43, 0x4, R2 ;  /* 0x000000042b067825 */ /* 0x000fc800078e0202 */
[----:B------:R-:W-:Y:S02]  /*2a10*/  IMAD R41, R15, 0x480, R16 ;  /* 0x000004800f297824 */ /* 0x000fe400078e0210 */
[----:B------:R-:W-:Y:S01]  /*2a20*/  IMAD.WIDE R12, R13, 0x4, R2 ;  /* 0x000000040d0c7825 */ /* 0x000fe200078e0202 */
[----:B--2---:R-:W-:Y:S03]  /*2a30*/  @P6 STG.E desc[UR6][R6.64], R21 ;  /* 0x0000001506006986 */ /* 0x004fe6000c101906 */
[----:B------:R-:W-:Y:S02]  /*2a40*/  IMAD R15, R0, 0x9, R27 ;  /* 0x00000009000f7824 */ /* 0x000fe400078e021b */
[----:B------:R-:W-:Y:S02]  /*2a50*/  IMAD R31, R30, -0x9, R31 ;  /* 0xfffffff71e1f7824 */ /* 0x000fe400078e021f */
[----:B------:R-:W-:-:S02]  /*2a60*/  IMAD R25, R19, 0x480, R14 ;  /* 0x0000048013197824 */ /* 0x000fc400078e020e */
[C---:B------:R-:W-:Y:S02]  /*2a70*/  IMAD R17, R0.reuse, 0x9, R23 ;  /* 0x0000000900117824 */ /* 0x040fe400078e0217 */
[C---:B------:R-:W-:Y:S01]  /*2a80*/  IMAD R19, R0.reuse, 0x9, R33 ;  /* 0x0000000900137824 */ /* 0x040fe200078e0221 */
[----:B---3--:R1:W-:Y:S01]  /*2a90*/  @P5 STG.E desc[UR6][R12.64], R29 ;  /* 0x0000001d0c005986 */ /* 0x0083e2000c101906 */
[----:B------:R-:W-:Y:S02]  /*2aa0*/  IMAD R23, R0, 0x9, R39 ;  /* 0x0000000900177824 */ /* 0x000fe400078e0227 */
[----:B------:R-:W-:Y:S02]  /*2ab0*/  IMAD R5, R26, 0x480, R5 ;  /* 0x000004801a057824 */ /* 0x000fe400078e0205 */
[----:B------:R-:W-:Y:S02]  /*2ac0*/  IMAD R11, R0, 0x9, R11 ;  /* 0x00000009000b7824 */ /* 0x000fe400078e020b */
[----:B------:R-:W-:-:S04]  /*2ad0*/  IMAD.WIDE R14, R15, 0x4, R2 ;  /* 0x000000040f0e7825 */ /* 0x000fc800078e0202 */
[----:B------:R-:W-:Y:S02]  /*2ae0*/  IMAD R31, R30, 0x480, R31 ;  /* 0x000004801e1f7824 */ /* 0x000fe400078e021f */
[----:B------:R-:W-:-:S04]  /*2af0*/  IMAD.WIDE R16, R17, 0x4, R2 ;  /* 0x0000000411107825 */ /* 0x000fc800078e0202 */
[C---:B-1----:R-:W-:Y:S02]  /*2b00*/  IMAD R13, R0.reuse, 0x9, R41 ;  /* 0x00000009000d7824 */ /* 0x042fe400078e0229 */
[----:B------:R-:W-:Y:S01]  /*2b10*/  IMAD.WIDE R18, R19, 0x4, R2 ;  /* 0x0000000413127825 */ /* 0x000fe200078e0202 */
[----:B-----5:R1:W-:Y:S03]  /*2b20*/  @P4 STG.E desc[UR6][R14.64], R8 ;  /* 0x000000080e004986 */ /* 0x0203e6000c101906 */
[C---:B------:R-:W-:Y:S02]  /*2b30*/  IMAD R45, R0.reuse, 0x9, R45 ;  /* 0x00000009002d7824 */ /* 0x040fe400078e022d */
[----:B------:R-:W-:Y:S01]  /*2b40*/  IMAD.WIDE R22, R23, 0x4, R2 ;  /* 0x0000000417167825 */ /* 0x000fe200078e0202 */
[----:B0-----:R0:W-:Y:S03]  /*2b50*/  @P3 STG.E desc[UR6][R16.64], R9 ;  /* 0x0000000910003986 */ /* 0x0011e6000c101906 */
[----:B------:R-:W-:-:S02]  /*2b60*/  IMAD R25, R0, 0x9, R25 ;  /* 0x0000000900197824 */ /* 0x000fc400078e0219 */
[----:B------:R-:W-:Y:S01]  /*2b70*/  IMAD.WIDE R6, R11, 0x4, R2 ;  /* 0x000000040b067825 */ /* 0x000fe200078e0202 */
[----:B------:R2:W-:Y:S03]  /*2b80*/  @P0 STG.E desc[UR6][R18.64], R10 ;  /* 0x0000000a12000986 */ /* 0x0005e6000c101906 */
[C---:B------:R-:W-:Y:S02]  /*2b90*/  IMAD R5, R0.reuse, 0x9, R5 ;  /* 0x0000000900057824 */ /* 0x040fe400078e0205 */
[----:B------:R-:W-:Y:S02]  /*2ba0*/  IMAD R31, R0, 0x9, R31 ;  /* 0x00000009001f7824 */ /* 0x000fe400078e021f */
[--C-:B------:R-:W-:Y:S01]  /*2bb0*/  IMAD.WIDE R12, R13, 0x4, R2.reuse ;  /* 0x000000040d0c7825 */ /* 0x100fe200078e0202 */
[----:B------:R3:W-:Y:S03]  /*2bc0*/  @P1 STG.E desc[UR6][R22.64], R47 ;  /* 0x0000002f16001986 */ /* 0x0007e6000c101906 */
[--C-:B-1----:R-:W-:Y:S01]  /*2bd0*/  IMAD.WIDE R14, R45, 0x4, R2.reuse ;  /* 0x000000042d0e7825 */ /* 0x102fe200078e0202 */
[----:B------:R3:W-:Y:S03]  /*2be0*/  @P2 STG.E desc[UR6][R6.64], R49 ;  /* 0x0000003106002986 */ /* 0x0007e6000c101906 */
[--C-:B0-----:R-:W-:Y:S01]  /*2bf0*/  IMAD.WIDE R8, R25, 0x4, R2.reuse ;  /* 0x0000000419087825 */ /* 0x101fe200078e0202 */
[----:B------:R3:W-:Y:S03]  /*2c00*/  @P2 STG.E desc[UR6][R12.64], R51 ;  /* 0x000000330c002986 */ /* 0x0007e6000c101906 */
[--C-:B--2---:R-:W-:Y:S01]  /*2c10*/  IMAD.WIDE R10, R5, 0x4, R2.reuse ;  /* 0x00000004050a7825 */ /* 0x104fe200078e0202 */
[----:B------:R3:W-:Y:S03]  /*2c20*/  @P2 STG.E desc[UR6][R14.64], R35 ;  /* 0x000000230e002986 */ /* 0x0007e6000c101906 */
[----:B------:R-:W-:Y:S01]  /*2c30*/  IMAD.WIDE R16, R31, 0x4, R2 ;  /* 0x000000041f107825 */ /* 0x000fe200078e0202 */
[----:B------:R3:W-:Y:S04]  /*2c40*/  @P2 STG.E desc[UR6][R8.64], R53 ;  /* 0x0000003508002986 */ /* 0x0007e8000c101906 */
[----:B------:R3:W-:Y:S04]  /*2c50*/  @P2 STG.E desc[UR6][R10.64], R37 ;  /* 0x000000250a002986 */ /* 0x0007e8000c101906 */
[----:B------:R3:W-:Y:S01]  /*2c60*/  @P2 STG.E desc[UR6][R16.64], R55 ;  /* 0x0000003710002986 */ /* 0x0007e2000c101906 */
[----:B------:R-:W-:Y:S05]  /*2c70*/  @!P2 EXIT ;  /* 0x000000000000a94d */ /* 0x000fea0003800000 */
[----:B---3--:R-:W0:Y:S01]  /*2c80*/  LDS R7, [R4+0x3c00] ;  /* 0x003c000004077984 */ /* 0x008e220000000800 */
[----:B------:R-:W-:-:S05]  /*2c90*/  LOP3.LUT R28, R28, 0x3c, RZ, 0xfc, !PT ;  /* 0x0000003c1c1c7812 */ /* 0x000fca00078efcff */
[----:B------:R-:W-:-:S05]  /*2ca0*/  IMAD.HI R5, R28, 0x38e38e39, RZ ;  /* 0x38e38e391c057827 */ /* 0x000fca00078e02ff */
[----:B------:R-:W-:-:S04]  /*2cb0*/  SHF.R.S32.HI R6, RZ, 0x1, R5 ;  /* 0x00000001ff067819 */ /* 0x000fc80000011405 */
[----:B------:R-:W-:-:S05]  /*2cc0*/  LEA.HI R5, R5, R6, RZ, 0x1 ;  /* 0x0000000605057211 */ /* 0x000fca00078f08ff */
[----:B------:R-:W-:-:S04]  /*2cd0*/  IMAD R28, R5, -0x9, R28 ;  /* 0xfffffff7051c7824 */ /* 0x000fc800078e021c */
[----:B------:R-:W-:-:S04]  /*2ce0*/  IMAD R5, R5, 0x480, R28 ;  /* 0x0000048005057824 */ /* 0x000fc800078e021c */
[----:B------:R-:W-:-:S04]  /*2cf0*/  IMAD R5, R0, 0x9, R5 ;  /* 0x0000000900057824 */ /* 0x000fc800078e0205 */
[----:B------:R-:W-:-:S05]  /*2d00*/  IMAD.WIDE R2, R5, 0x4, R2 ;  /* 0x0000000405027825 */ /* 0x000fca00078e0202 */
[----:B0-----:R-:W-:Y:S01]  /*2d10*/  STG.E desc[UR6][R2.64], R7 ;  /* 0x0000000702007986 */ /* 0x001fe2000c101906 */
[----:B------:R-:W-:Y:S05]  /*2d20*/  EXIT ;  /* 0x000000000000794d */ /* 0x000fea0003800000 */
.L_x_0:
[----:B------:R-:W-:-:S00]  /*2d30*/  BRA `(.L_x_0) ;  /* 0xfffffffc00fc7947 */ /* 0x000fc0000383ffff */
[----:B------:R-:W-:-:S00]  /*2d40*/  NOP ;  /* 0x0000000000007918 */ /* 0x000fc00000000000 */
        /* <DEDUP_REMOVED lines=11> */
.L_x_1:


//--------------------- .nv.shared.triton_poi_fused_max_pool2d_with_indices_12 --------------------------
	.section	.nv.shared.triton_poi_fused_max_pool2d_with_indices_12,"aw",@nobits
	.sectionflags	@""
	.align	16
	.zero		1024


//--------------------- .nv.constant0.triton_poi_fused_max_pool2d_with_indices_12 --------------------------
	.section	.nv.constant0.triton_poi_fused_max_pool2d_with_indices_12,"a",@progbits
	.sectionflags	@""
	.align	4
.nv.constant0.triton_poi_fused_max_pool2d_with_indices_12:
	.zero		560
